	.target	sm_100a

	.elftype	@"ET_EXEC"


//--------------------- .note.nv.tkinfo           --------------------------
	.section	.note.nv.tkinfo,"",@"SHT_NOTE"
	.sectionflags	@"SHF_NOTE_NV_TKINFO"
	.tkinfo
        /*0018*/ 	.word	0x00000002
        /*0030*/ 	.string	""
        /*0030*/ 	.string	"ptxas"
        /*0030*/ 	.string	"Cuda compilation tools, release 13.0, V13.0.88"
        /*0030*/ 	.string	"Build cuda_13.0.r13.0/compiler.36424714_0"
        /*0030*/ 	.string	"-arch sm_100a -m 64 "



//--------------------- .note.nv.cuinfo           --------------------------
	.section	.note.nv.cuinfo,"",@"SHT_NOTE"
	.sectionflags	@"SHF_NOTE_NV_CUINFO"
        /*0018*/ 	.short	0x0002
        /*001a*/ 	.short	0x0064
        /*001c*/ 	.short	0x0082
	.zero		2


//--------------------- .nv.info                  --------------------------
	.section	.nv.info,"",@"SHT_CUDA_INFO"
	.align	4


	//----- nvinfo : EIATTR_REGCOUNT
	.align		4
        /*0000*/ 	.byte	0x04, 0x2f
        /*0002*/ 	.short	(.L_19 - .L_18)
	.align		4
.L_18:
        /*0004*/ 	.word	index@(_ZN7cutlass13device_kernelINS_4gemm6kernel13GemmUniversalIN4cute5tupleIJiiiiEEENS1_10collective13CollectiveMmaINS1_35MainloopSm100TmaUmmaWarpSpecializedILi5ELi2ELi4ENS5_IJNS4_1CILi2EEENSA_ILi1EEESC_EEEEENS5_IJNSA_ILi64EEENSA_ILi80EEENSA_ILi128EEEEEENS_6half_tENS5_IJlSC_lEEESJ_SK_NS4_8TiledMMAINS4_8MMA_AtomIJNS4_20SM100_MMA_F16BF16_SSISJ_SJ_fLi64ELi80ELNS4_4UMMA5MajorE0ELSP_0ELNSO_7ScaleInE0ELSQ_0EEEEEENS4_6LayoutINS5_IJSC_SC_SC_EEENS5_IJNSA_ILi0EEESV_SV_EEEEENS5_IJNS4_10UnderscoreESY_SY_EEEEENS4_13SM90_TMA_LOADENS4_14ComposedLayoutINS4_7SwizzleILi3ELi4ELi3EEENS4_18smem_ptr_flag_bitsILi16EEENST_INS5_IJNSA_ILi8EEESF_EEENS5_IJSF_SC_EEEEEEEvNS4_8identityENS4_23SM90_TMA_LOAD_MULTICASTES1B_vS1C_EENS_8epilogue10collective18CollectiveEpilogueINS1F_23Sm100TmaWarpSpecializedILi2ELi1ELi40ELb1ELb0EEEJSI_NS5_IJNST_ISF_SC_EENST_ISG_SC_EEEEESJ_SK_SJ_SK_NS1F_6fusion15FusionCallbacksIS1J_NS1N_17LinearCombinationISJ_fSJ_fLNS_15FloatRoundStyleE2EEESI_S1M_JEEENS4_5SM1004TMEM4LOAD26SM100_TMEM_LOAD_16dp256b2xES11_NS12_INS13_ILi1ELi4ELi3EEES16_NST_INS5_IJS17_NSA_ILi16EEEEEENS5_IJS1Y_SC_EEEEEEENS4_17SM75_U32x4_LDSM_NENS4_14SM90_TMA_STOREES22_NS4_17SM90_U32x4_STSM_NENS4_39AutoVectorizingCopyWithAssumedAlignmentILi128EEEEEEvvEEEEvNT_6ParamsE)
        /*0008*/ 	.word	0x0000006c


	//----- nvinfo : EIATTR_FRAME_SIZE
	.align		4
.L_19:
        /*000c*/ 	.byte	0x04, 0x11
        /*000e*/ 	.short	(.L_21 - .L_20)
	.align		4
.L_20:
        /*0010*/ 	.word	index@($__internal_2_$__cuda_sm10x_tcgen05_guardrail_trap_unallocated_columns_being_dealloced)
        /*0014*/ 	.word	0x00000000


	//----- nvinfo : EIATTR_FRAME_SIZE
	.align		4
.L_21:
        /*0018*/ 	.byte	0x04, 0x11
        /*001a*/ 	.short	(.L_23 - .L_22)
	.align		4
.L_22:
        /*001c*/ 	.word	index@($__internal_1_$__cuda_sm10x_tcgen05_guardrail_trap_phase_invalid_during_alloc)
        /*0020*/ 	.word	0x00000000


	//----- nvinfo : EIATTR_FRAME_SIZE
	.align		4
.L_23:
        /*0024*/ 	.byte	0x04, 0x11
        /*0026*/ 	.short	(.L_25 - .L_24)
	.align		4
.L_24:
        /*0028*/ 	.word	index@($__internal_0_$__cuda_sm10x_tcgen05_guardrail_trap_col_being_dealloced_not_returned_by_alloc)
        /*002c*/ 	.word	0x00000000


	//----- nvinfo : EIATTR_FRAME_SIZE
	.align		4
.L_25:
        /*0030*/ 	.byte	0x04, 0x11
        /*0032*/ 	.short	(.L_27 - .L_26)
	.align		4
.L_26:
        /*0034*/ 	.word	index@(_ZN7cutlass13device_kernelINS_4gemm6kernel13GemmUniversalIN4cute5tupleIJiiiiEEENS1_10collective13CollectiveMmaINS1_35MainloopSm100TmaUmmaWarpSpecializedILi5ELi2ELi4ENS5_IJNS4_1CILi2EEENSA_ILi1EEESC_EEEEENS5_IJNSA_ILi64EEENSA_ILi80EEENSA_ILi128EEEEEENS_6half_tENS5_IJlSC_lEEESJ_SK_NS4_8TiledMMAINS4_8MMA_AtomIJNS4_20SM100_MMA_F16BF16_SSISJ_SJ_fLi64ELi80ELNS4_4UMMA5MajorE0ELSP_0ELNSO_7ScaleInE0ELSQ_0EEEEEENS4_6LayoutINS5_IJSC_SC_SC_EEENS5_IJNSA_ILi0EEESV_SV_EEEEENS5_IJNS4_10UnderscoreESY_SY_EEEEENS4_13SM90_TMA_LOADENS4_14ComposedLayoutINS4_7SwizzleILi3ELi4ELi3EEENS4_18smem_ptr_flag_bitsILi16EEENST_INS5_IJNSA_ILi8EEESF_EEENS5_IJSF_SC_EEEEEEEvNS4_8identityENS4_23SM90_TMA_LOAD_MULTICASTES1B_vS1C_EENS_8epilogue10collective18CollectiveEpilogueINS1F_23Sm100TmaWarpSpecializedILi2ELi1ELi40ELb1ELb0EEEJSI_NS5_IJNST_ISF_SC_EENST_ISG_SC_EEEEESJ_SK_SJ_SK_NS1F_6fusion15FusionCallbacksIS1J_NS1N_17LinearCombinationISJ_fSJ_fLNS_15FloatRoundStyleE2EEESI_S1M_JEEENS4_5SM1004TMEM4LOAD26SM100_TMEM_LOAD_16dp256b2xES11_NS12_INS13_ILi1ELi4ELi3EEES16_NST_INS5_IJS17_NSA_ILi16EEEEEENS5_IJS1Y_SC_EEEEEEENS4_17SM75_U32x4_LDSM_NENS4_14SM90_TMA_STOREES22_NS4_17SM90_U32x4_STSM_NENS4_39AutoVectorizingCopyWithAssumedAlignmentILi128EEEEEEvvEEEEvNT_6ParamsE)
        /*0038*/ 	.word	0x00000000


	//----- nvinfo : EIATTR_MIN_STACK_SIZE
	.align		4
.L_27:
        /*003c*/ 	.byte	0x04, 0x12
        /*003e*/ 	.short	(.L_29 - .L_28)
	.align		4
.L_28:
        /*0040*/ 	.word	index@(_ZN7cutlass13device_kernelINS_4gemm6kernel13GemmUniversalIN4cute5tupleIJiiiiEEENS1_10collective13CollectiveMmaINS1_35MainloopSm100TmaUmmaWarpSpecializedILi5ELi2ELi4ENS5_IJNS4_1CILi2EEENSA_ILi1EEESC_EEEEENS5_IJNSA_ILi64EEENSA_ILi80EEENSA_ILi128EEEEEENS_6half_tENS5_IJlSC_lEEESJ_SK_NS4_8TiledMMAINS4_8MMA_AtomIJNS4_20SM100_MMA_F16BF16_SSISJ_SJ_fLi64ELi80ELNS4_4UMMA5MajorE0ELSP_0ELNSO_7ScaleInE0ELSQ_0EEEEEENS4_6LayoutINS5_IJSC_SC_SC_EEENS5_IJNSA_ILi0EEESV_SV_EEEEENS5_IJNS4_10UnderscoreESY_SY_EEEEENS4_13SM90_TMA_LOADENS4_14ComposedLayoutINS4_7SwizzleILi3ELi4ELi3EEENS4_18smem_ptr_flag_bitsILi16EEENST_INS5_IJNSA_ILi8EEESF_EEENS5_IJSF_SC_EEEEEEEvNS4_8identityENS4_23SM90_TMA_LOAD_MULTICASTES1B_vS1C_EENS_8epilogue10collective18CollectiveEpilogueINS1F_23Sm100TmaWarpSpecializedILi2ELi1ELi40ELb1ELb0EEEJSI_NS5_IJNST_ISF_SC_EENST_ISG_SC_EEEEESJ_SK_SJ_SK_NS1F_6fusion15FusionCallbacksIS1J_NS1N_17LinearCombinationISJ_fSJ_fLNS_15FloatRoundStyleE2EEESI_S1M_JEEENS4_5SM1004TMEM4LOAD26SM100_TMEM_LOAD_16dp256b2xES11_NS12_INS13_ILi1ELi4ELi3EEES16_NST_INS5_IJS17_NSA_ILi16EEEEEENS5_IJS1Y_SC_EEEEEEENS4_17SM75_U32x4_LDSM_NENS4_14SM90_TMA_STOREES22_NS4_17SM90_U32x4_STSM_NENS4_39AutoVectorizingCopyWithAssumedAlignmentILi128EEEEEEvvEEEEvNT_6ParamsE)
        /*0044*/ 	.word	0x00000000
.L_29:


//--------------------- .nv.compat                --------------------------
	.section	.nv.compat,"",@"SHT_CUDA_COMPAT_INFO"
	.align	4
        /*0000*/ 	.byte	0x02, 0x09, 0x01, 0x00, 0x02, 0x02, 0x02, 0x00, 0x02, 0x05, 0x05, 0x00, 0x03, 0x07, 0x01, 0x01
        /*0010*/ 	.byte	0x02, 0x03, 0x01, 0x00, 0x02, 0x06, 0x01, 0x00, 0x04, 0x0b, 0x08, 0x00, 0x09, 0x00, 0x00, 0x00
        /*0020*/ 	.byte	0x00, 0x00, 0x00, 0x00


//--------------------- .nv.info._ZN7cutlass13device_kernelINS_4gemm6kernel13GemmUniversalIN4cute5tupleIJiiiiEEENS1_10collective13CollectiveMmaINS1_35MainloopSm100TmaUmmaWarpSpecializedILi5ELi2ELi4ENS5_IJNS4_1CILi2EEENSA_ILi1EEESC_EEEEENS5_IJNSA_ILi64EEENSA_ILi80EEENSA_ILi128EEEEEENS_6half_tENS5_IJlSC_lEEESJ_SK_NS4_8TiledMMAINS4_8MMA_AtomIJNS4_20SM100_MMA_F16BF16_SSISJ_SJ_fLi64ELi80ELNS4_4UMMA5MajorE0ELSP_0ELNSO_7ScaleInE0ELSQ_0EEEEEENS4_6LayoutINS5_IJSC_SC_SC_EEENS5_IJNSA_ILi0EEESV_SV_EEEEENS5_IJNS4_10UnderscoreESY_SY_EEEEENS4_13SM90_TMA_LOADENS4_14ComposedLayoutINS4_7SwizzleILi3ELi4ELi3EEENS4_18smem_ptr_flag_bitsILi16EEENST_INS5_IJNSA_ILi8EEESF_EEENS5_IJSF_SC_EEEEEEEvNS4_8identityENS4_23SM90_TMA_LOAD_MULTICASTES1B_vS1C_EENS_8epilogue10collective18CollectiveEpilogueINS1F_23Sm100TmaWarpSpecializedILi2ELi1ELi40ELb1ELb0EEEJSI_NS5_IJNST_ISF_SC_EENST_ISG_SC_EEEEESJ_SK_SJ_SK_NS1F_6fusion15FusionCallbacksIS1J_NS1N_17LinearCombinationISJ_fSJ_fLNS_15FloatRoundStyleE2EEESI_S1M_JEEENS4_5SM1004TMEM4LOAD26SM100_TMEM_LOAD_16dp256b2xES11_NS12_INS13_ILi1ELi4ELi3EEES16_NST_INS5_IJS17_NSA_ILi16EEEEEENS5_IJS1Y_SC_EEEEEEENS4_17SM75_U32x4_LDSM_NENS4_14SM90_TMA_STOREES22_NS4_17SM90_U32x4_STSM_NENS4_39AutoVectorizingCopyWithAssumedAlignmentILi128EEEEEEvvEEEEvNT_6ParamsE --------------------------
	.section	.nv.info._ZN7cutlass13device_kernelINS_4gemm6kernel13GemmUniversalIN4cute5tupleIJiiiiEEENS1_10collective13CollectiveMmaINS1_35MainloopSm100TmaUmmaWarpSpecializedILi5ELi2ELi4ENS5_IJNS4_1CILi2EEENSA_ILi1EEESC_EEEEENS5_IJNSA_ILi64EEENSA_ILi80EEENSA_ILi128EEEEEENS_6half_tENS5_IJlSC_lEEESJ_SK_NS4_8TiledMMAINS4_8MMA_AtomIJNS4_20SM100_MMA_F16BF16_SSISJ_SJ_fLi64ELi80ELNS4_4UMMA5MajorE0ELSP_0ELNSO_7ScaleInE0ELSQ_0EEEEEENS4_6LayoutINS5_IJSC_SC_SC_EEENS5_IJNSA_ILi0EEESV_SV_EEEEENS5_IJNS4_10UnderscoreESY_SY_EEEEENS4_13SM90_TMA_LOADENS4_14ComposedLayoutINS4_7SwizzleILi3ELi4ELi3EEENS4_18smem_ptr_flag_bitsILi16EEENST_INS5_IJNSA_ILi8EEESF_EEENS5_IJSF_SC_EEEEEEEvNS4_8identityENS4_23SM90_TMA_LOAD_MULTICASTES1B_vS1C_EENS_8epilogue10collective18CollectiveEpilogueINS1F_23Sm100TmaWarpSpecializedILi2ELi1ELi40ELb1ELb0EEEJSI_NS5_IJNST_ISF_SC_EENST_ISG_SC_EEEEESJ_SK_SJ_SK_NS1F_6fusion15FusionCallbacksIS1J_NS1N_17LinearCombinationISJ_fSJ_fLNS_15FloatRoundStyleE2EEESI_S1M_JEEENS4_5SM1004TMEM4LOAD26SM100_TMEM_LOAD_16dp256b2xES11_NS12_INS13_ILi1ELi4ELi3EEES16_NST_INS5_IJS17_NSA_ILi16EEEEEENS5_IJS1Y_SC_EEEEEEENS4_17SM75_U32x4_LDSM_NENS4_14SM90_TMA_STOREES22_NS4_17SM90_U32x4_STSM_NENS4_39AutoVectorizingCopyWithAssumedAlignmentILi128EEEEEEvvEEEEvNT_6ParamsE,"",@"SHT_CUDA_INFO"
	.sectionflags	@""
	.align	4


	//----- nvinfo : EIATTR_CUDA_API_VERSION
	.align		4
        /*0000*/ 	.byte	0x04, 0x37
        /*0002*/ 	.short	(.L_31 - .L_30)
.L_30:
        /*0004*/ 	.word	0x00000082


	//----- nvinfo : EIATTR_KPARAM_INFO
	.align		4
.L_31:
        /*0008*/ 	.byte	0x04, 0x17
        /*000a*/ 	.short	(.L_33 - .L_32)
.L_32:
        /*000c*/ 	.word	0x00000000
        /*0010*/ 	.short	0x0000
        /*0012*/ 	.short	0x0000
        /*0014*/ 	.byte	0x00, 0xf0, 0x01, 0x20


	//----- nvinfo : EIATTR_AT_ENTRY_FRAGMENTS
	.align		4
.L_33:
        /*0018*/ 	.byte	0x04, 0x4f
        /*001a*/ 	.short	(.L_35 - .L_34)


	//   ....[0]....
.L_34:
        /*001c*/ 	.word	0x00000006


	//----- nvinfo : EIATTR_RESERVED_SMEM_USED
	.align		4
.L_35:
        /*0020*/ 	.byte	0x01, 0x41
	.zero		2


	//----- nvinfo : EIATTR_SPARSE_MMA_MASK
	.align		4
        /*0024*/ 	.byte	0x03, 0x50
        /*0026*/ 	.short	0x0000


	//----- nvinfo : EIATTR_TCGEN05_1CTA_USED
	.align		4
        /*0028*/ 	.byte	0x01, 0x51
	.zero		2


	//----- nvinfo : EIATTR_MAXREG_COUNT
	.align		4
        /*002c*/ 	.byte	0x03, 0x1b
        /*002e*/ 	.short	0x00ff


	//----- nvinfo : EIATTR_NUM_BARRIERS
	.align		4
        /*0030*/ 	.byte	0x02, 0x4c
        /*0032*/ 	.byte	0x07
	.zero		1


	//----- nvinfo : EIATTR_EXTERNS
	.align		4
        /*0034*/ 	.byte	0x04, 0x0f
        /*0036*/ 	.short	(.L_37 - .L_36)


	//   ....[0]....
	.align		4
.L_36:
        /*0038*/ 	.word	index@(__assertfail)


	//----- nvinfo : EIATTR_MERCURY_ISA_VERSION
	.align		4
.L_37:
        /*003c*/ 	.byte	0x03, 0x5f
        /*003e*/ 	.short	0x0101


	//----- nvinfo : EIATTR_INT_WARP_WIDE_INSTR_OFFSETS
	.align		4
        /*0040*/ 	.byte	0x04, 0x31
        /*0042*/ 	.short	(.L_39 - .L_38)


	//   ....[0]....
.L_38:
        /*0044*/ 	.word	0x00004010


	//   ....[1]....
        /*0048*/ 	.word	0x00004040


	//   ....[2]....
        /*004c*/ 	.word	0x00004060


	//   ....[3]....
        /*0050*/ 	.word	0x00004c70


	//   ....[4]....
        /*0054*/ 	.word	0x00004c80


	//   ....[5]....
        /*0058*/ 	.word	0x00004e40


	//   ....[6]....
        /*005c*/ 	.word	0x00004e60


	//   ....[7]....
        /*0060*/ 	.word	0x00004ec0


	//   ....[8]....
        /*0064*/ 	.word	0x00004f20


	//----- nvinfo : EIATTR_COOP_GROUP_MASK_REGIDS
	.align		4
.L_39:
        /*0068*/ 	.byte	0x04, 0x29
        /*006a*/ 	.short	(.L_41 - .L_40)


	//   ....[0]....
.L_40:
        /*006c*/ 	.word	0xffffffff


	//   ....[1]....
        /*0070*/ 	.word	0xffffffff


	//   ....[2]....
        /*0074*/ 	.word	0xffffffff


	//   ....[3]....
        /*0078*/ 	.word	0xffffffff


	//   ....[4]....
        /*007c*/ 	.word	0xffffffff


	//   ....[5]....
        /*0080*/ 	.word	0xffffffff


	//   ....[6]....
        /*0084*/ 	.word	0xffffffff


	//   ....[7]....
        /*0088*/ 	.word	0xffffffff


	//   ....[8]....
        /*008c*/ 	.word	0xffffffff


	//   ....[9]....
        /*0090*/ 	.word	0xffffffff


	//   ....[10]....
        /*0094*/ 	.word	0xffffffff


	//   ....[11]....
        /*0098*/ 	.word	0xffffffff


	//   ....[12]....
        /*009c*/ 	.word	0xffffffff


	//   ....[13]....
        /*00a0*/ 	.word	0xffffffff


	//----- nvinfo : EIATTR_COOP_GROUP_INSTR_OFFSETS
	.align		4
.L_41:
        /*00a4*/ 	.byte	0x04, 0x28
        /*00a6*/ 	.short	(.L_43 - .L_42)


	//   ....[0]....
.L_42:
        /*00a8*/ 	.word	0x00000080


	//   ....[1]....
        /*00ac*/ 	.word	0x000004e0


	//   ....[2]....
        /*00b0*/ 	.word	0x000006a0


	//   ....[3]....
        /*00b4*/ 	.word	0x00000800


	//   ....[4]....
        /*00b8*/ 	.word	0x00000900


	//   ....[5]....
        /*00bc*/ 	.word	0x00000a70


	//   ....[6]....
        /*00c0*/ 	.word	0x00000c10


	//   ....[7]....
        /*00c4*/ 	.word	0x00000dc0


	//   ....[8]....
        /*00c8*/ 	.word	0x00002120


	//   ....[9]....
        /*00cc*/ 	.word	0x00003050


	//   ....[10]....
        /*00d0*/ 	.word	0x00003260


	//   ....[11]....
        /*00d4*/ 	.word	0x00003290


	//   ....[12]....
        /*00d8*/ 	.word	0x00003ef0


	//   ....[13]....
        /*00dc*/ 	.word	0x00004120


	//----- nvinfo : EIATTR_VRC_CTA_INIT_COUNT
	.align		4
.L_43:
        /*00e0*/ 	.byte	0x02, 0x4a
        /*00e2*/ 	.byte	0x80
	.zero		1


	//----- nvinfo : EIATTR_SYSCALL_OFFSETS
	.align		4
        /*00e4*/ 	.byte	0x04, 0x46
        /*00e6*/ 	.short	(.L_45 - .L_44)


	//   ....[0]....
.L_44:
        /*00e8*/ 	.word	0x00005ab0


	//   ....[1]....
        /*00ec*/ 	.word	0x00005ba0


	//   ....[2]....
        /*00f0*/ 	.word	0x000063c0


	//   ....[3]....
        /*00f4*/ 	.word	0x00006530


	//   ....[4]....
        /*00f8*/ 	.word	0x000066a0


	//   ....[5]....
        /*00fc*/ 	.word	0x00006810


	//   ....[6]....
        /*0100*/ 	.word	0x00006980


	//----- nvinfo : EIATTR_MBARRIER_INSTR_OFFSETS
	.align		4
.L_45:
        /*0104*/ 	.byte	0x04, 0x39
        /*0106*/ 	.short	(.L_47 - .L_46)


	//   ....[0]....
.L_46:
        /*0108*/ 	.word	0x000005f0
        /*010c*/ 	.word	0x000000ff
        /*0110*/ 	.word	0x00000000
        /*0114*/ 	.short	0x0100
        /*0116*/ 	.byte	0x04
	.zero		1


	//   ....[1]....
        /*0118*/ 	.word	0x00000600
        /*011c*/ 	.word	0x000000ff
        /*0120*/ 	.word	0x00000028
        /*0124*/ 	.short	0x0100
        /*0126*/ 	.byte	0x04
	.zero		1


	//   ....[2]....
        /*0128*/ 	.word	0x00000610
        /*012c*/ 	.word	0x000000ff
        /*0130*/ 	.word	0x00000008
        /*0134*/ 	.short	0x0100
        /*0136*/ 	.byte	0x04
	.zero		1


	//   ....[3]....
        /*0138*/ 	.word	0x00000620
        /*013c*/ 	.word	0x000000ff
        /*0140*/ 	.word	0x00000030
        /*0144*/ 	.short	0x0100
        /*0146*/ 	.byte	0x04
	.zero		1


	//   ....[4]....
        /*0148*/ 	.word	0x00000630
        /*014c*/ 	.word	0x000000ff
        /*0150*/ 	.word	0x00000010
        /*0154*/ 	.short	0x0100
        /*0156*/ 	.byte	0x04
	.zero		1


	//   ....[5]....
        /*0158*/ 	.word	0x00000640
        /*015c*/ 	.word	0x000000ff
        /*0160*/ 	.word	0x00000038
        /*0164*/ 	.short	0x0100
        /*0166*/ 	.byte	0x04
	.zero		1


	//   ....[6]....
        /*0168*/ 	.word	0x00000650
        /*016c*/ 	.word	0x000000ff
        /*0170*/ 	.word	0x00000018
        /*0174*/ 	.short	0x0100
        /*0176*/ 	.byte	0x04
	.zero		1


	//   ....[7]....
        /*0178*/ 	.word	0x00000660
        /*017c*/ 	.word	0x000000ff
        /*0180*/ 	.word	0x00000040
        /*0184*/ 	.short	0x0100
        /*0186*/ 	.byte	0x04
	.zero		1


	//   ....[8]....
        /*0188*/ 	.word	0x00000670
        /*018c*/ 	.word	0x000000ff
        /*0190*/ 	.word	0x00000020
        /*0194*/ 	.short	0x0100
        /*0196*/ 	.byte	0x04
	.zero		1


	//   ....[9]....
        /*0198*/ 	.word	0x00000680
        /*019c*/ 	.word	0x000000ff
        /*01a0*/ 	.word	0x00000048
        /*01a4*/ 	.short	0x0100
        /*01a6*/ 	.byte	0x04
	.zero		1


	//   ....[10]....
        /*01a8*/ 	.word	0x000007b0
        /*01ac*/ 	.word	0x000000ff
        /*01b0*/ 	.word	0x00000050
        /*01b4*/ 	.short	0x0100
        /*01b6*/ 	.byte	0x04
	.zero		1


	//   ....[11]....
        /*01b8*/ 	.word	0x000007c0
        /*01bc*/ 	.word	0x000000ff
        /*01c0*/ 	.word	0x00000060
        /*01c4*/ 	.short	0x0100
        /*01c6*/ 	.byte	0x04
	.zero		1


	//   ....[12]....
        /*01c8*/ 	.word	0x000007d0
        /*01cc*/ 	.word	0x000000ff
        /*01d0*/ 	.word	0x00000058
        /*01d4*/ 	.short	0x0100
        /*01d6*/ 	.byte	0x04
	.zero		1


	//   ....[13]....
        /*01d8*/ 	.word	0x000007e0
        /*01dc*/ 	.word	0x000000ff
        /*01e0*/ 	.word	0x00000068
        /*01e4*/ 	.short	0x0100
        /*01e6*/ 	.byte	0x04
	.zero		1


	//   ....[14]....
        /*01e8*/ 	.word	0x000008d0
        /*01ec*/ 	.word	0x000000ff
        /*01f0*/ 	.word	0x00000070
        /*01f4*/ 	.short	0x0100
        /*01f6*/ 	.byte	0x06
	.zero		1


	//   ....[15]....
        /*01f8*/ 	.word	0x000008e0
        /*01fc*/ 	.word	0x000000ff
        /*0200*/ 	.word	0x00000078
        /*0204*/ 	.short	0x0100
        /*0206*/ 	.byte	0x06
	.zero		1


	//   ....[16]....
        /*0208*/ 	.word	0x00000a20
        /*020c*/ 	.word	0x000000ff
        /*0210*/ 	.word	0x00000080
        /*0214*/ 	.short	0x0100
        /*0216*/ 	.byte	0x06
	.zero		1


	//   ....[17]....
        /*0218*/ 	.word	0x00000a30
        /*021c*/ 	.word	0x000000ff
        /*0220*/ 	.word	0x00000090
        /*0224*/ 	.short	0x0100
        /*0226*/ 	.byte	0x06
	.zero		1


	//   ....[18]....
        /*0228*/ 	.word	0x00000a40
        /*022c*/ 	.word	0x000000ff
        /*0230*/ 	.word	0x00000088
        /*0234*/ 	.short	0x0100
        /*0236*/ 	.byte	0x06
	.zero		1


	//   ....[19]....
        /*0238*/ 	.word	0x00000a50
        /*023c*/ 	.word	0x000000ff
        /*0240*/ 	.word	0x00000098
        /*0244*/ 	.short	0x0100
        /*0246*/ 	.byte	0x06
	.zero		1


	//   ....[20]....
        /*0248*/ 	.word	0x00000b80
        /*024c*/ 	.word	0x000000ff
        /*0250*/ 	.word	0x000000a0
        /*0254*/ 	.short	0x0100
        /*0256*/ 	.byte	0x04
	.zero		1


	//   ....[21]....
        /*0258*/ 	.word	0x00000b90
        /*025c*/ 	.word	0x000000ff
        /*0260*/ 	.word	0x000000c0
        /*0264*/ 	.short	0x0100
        /*0266*/ 	.byte	0x04
	.zero		1


	//   ....[22]....
        /*0268*/ 	.word	0x00000ba0
        /*026c*/ 	.word	0x000000ff
        /*0270*/ 	.word	0x000000a8
        /*0274*/ 	.short	0x0100
        /*0276*/ 	.byte	0x04
	.zero		1


	//   ....[23]....
        /*0278*/ 	.word	0x00000bb0
        /*027c*/ 	.word	0x000000ff
        /*0280*/ 	.word	0x000000c8
        /*0284*/ 	.short	0x0100
        /*0286*/ 	.byte	0x04
	.zero		1


	//   ....[24]....
        /*0288*/ 	.word	0x00000bc0
        /*028c*/ 	.word	0x000000ff
        /*0290*/ 	.word	0x000000b0
        /*0294*/ 	.short	0x0100
        /*0296*/ 	.byte	0x04
	.zero		1


	//   ....[25]....
        /*0298*/ 	.word	0x00000bd0
        /*029c*/ 	.word	0x000000ff
        /*02a0*/ 	.word	0x000000d0
        /*02a4*/ 	.short	0x0100
        /*02a6*/ 	.byte	0x04
	.zero		1


	//   ....[26]....
        /*02a8*/ 	.word	0x00000be0
        /*02ac*/ 	.word	0x000000ff
        /*02b0*/ 	.word	0x000000b8
        /*02b4*/ 	.short	0x0100
        /*02b6*/ 	.byte	0x04
	.zero		1


	//   ....[27]....
        /*02b8*/ 	.word	0x00000bf0
        /*02bc*/ 	.word	0x000000ff
        /*02c0*/ 	.word	0x000000d8
        /*02c4*/ 	.short	0x0100
        /*02c6*/ 	.byte	0x04
	.zero		1


	//   ....[28]....
        /*02c8*/ 	.word	0x00000ce0
        /*02cc*/ 	.word	0x000000ff
        /*02d0*/ 	.word	0x000000e0
        /*02d4*/ 	.short	0x0100
        /*02d6*/ 	.byte	0x04
	.zero		1


	//   ....[29]....
        /*02d8*/ 	.word	0x00000cf0
        /*02dc*/ 	.word	0x000000ff
        /*02e0*/ 	.word	0x000000f0
        /*02e4*/ 	.short	0x0100
        /*02e6*/ 	.byte	0x04
	.zero		1


	//   ....[30]....
        /*02e8*/ 	.word	0x00000d00
        /*02ec*/ 	.word	0x000000ff
        /*02f0*/ 	.word	0x000000e8
        /*02f4*/ 	.short	0x0100
        /*02f6*/ 	.byte	0x04
	.zero		1


	//   ....[31]....
        /*02f8*/ 	.word	0x00000d10
        /*02fc*/ 	.word	0x000000ff
        /*0300*/ 	.word	0x000000f8
        /*0304*/ 	.short	0x0100
        /*0306*/ 	.byte	0x04
	.zero		1


	//   ....[32]....
        /*0308*/ 	.word	0x00001820
        /*030c*/ 	.word	0x00000000
        /*0310*/ 	.word	0x000000f0
        /*0314*/ 	.short	0x010a
        /*0316*/ 	.byte	0xff
	.zero		1


	//   ....[33]....
        /*0318*/ 	.word	0x00001850
        /*031c*/ 	.word	0x00000000
        /*0320*/ 	.word	0x000000e0
        /*0324*/ 	.short	0x0101
        /*0326*/ 	.byte	0xff
	.zero		1


	//   ....[34]....
        /*0328*/ 	.word	0x00001920
        /*032c*/ 	.word	0x000000ff
        /*0330*/ 	.word	0x00000028
        /*0334*/ 	.short	0x010a
        /*0336*/ 	.byte	0x05
	.zero		1


	//   ....[35]....
        /*0338*/ 	.word	0x000019a0
        /*033c*/ 	.word	0x000000ff
        /*0340*/ 	.word	0x00000028
        /*0344*/ 	.short	0x010a
        /*0346*/ 	.byte	0x21
	.zero		1


	//   ....[36]....
        /*0348*/ 	.word	0x00001b30
        /*034c*/ 	.word	0x000000ff
        /*0350*/ 	.word	0x00000028
        /*0354*/ 	.short	0x010a
        /*0356*/ 	.byte	0x05
	.zero		1


	//   ....[37]....
        /*0358*/ 	.word	0x00001d20
        /*035c*/ 	.word	0x000000ff
        /*0360*/ 	.word	0x00000078
        /*0364*/ 	.short	0x0101
        /*0366*/ 	.byte	0x0d
	.zero		1


	//   ....[38]....
        /*0368*/ 	.word	0x00001d40
        /*036c*/ 	.word	0x000000ff
        /*0370*/ 	.word	0x00000028
        /*0374*/ 	.short	0x010a
        /*0376*/ 	.byte	0x05
	.zero		1


	//   ....[39]....
        /*0378*/ 	.word	0x00001dc0
        /*037c*/ 	.word	0x000000ff
        /*0380*/ 	.word	0x00000028
        /*0384*/ 	.short	0x010a
        /*0386*/ 	.byte	0x21
	.zero		1


	//   ....[40]....
        /*0388*/ 	.word	0x00001f50
        /*038c*/ 	.word	0x000000ff
        /*0390*/ 	.word	0x00000028
        /*0394*/ 	.short	0x010a
        /*0396*/ 	.byte	0x05
	.zero		1


	//   ....[41]....
        /*0398*/ 	.word	0x00002150
        /*039c*/ 	.word	0x00000003
        /*03a0*/ 	.word	0x00000080
        /*03a4*/ 	.short	0x010a
        /*03a6*/ 	.byte	0xff
	.zero		1


	//   ....[42]....
        /*03a8*/ 	.word	0x000022a0
        /*03ac*/ 	.word	0x00000000
        /*03b0*/ 	.word	0x00000000
        /*03b4*/ 	.short	0x0101
        /*03b6*/ 	.byte	0xff
	.zero		1


	//   ....[43]....
        /*03b8*/ 	.word	0x00002840
        /*03bc*/ 	.word	0x000000ff
        /*03c0*/ 	.word	0x00000000
        /*03c4*/ 	.short	0x010a
        /*03c6*/ 	.byte	0x04
	.zero		1


	//   ....[44]....
        /*03c8*/ 	.word	0x000028d0
        /*03cc*/ 	.word	0x000000ff
        /*03d0*/ 	.word	0x00000000
        /*03d4*/ 	.short	0x010a
        /*03d6*/ 	.byte	0x05
	.zero		1


	//   ....[45]....
        /*03d8*/ 	.word	0x00002960
        /*03dc*/ 	.word	0x000000ff
        /*03e0*/ 	.word	0x00000000
        /*03e4*/ 	.short	0x010a
        /*03e6*/ 	.byte	0x05
	.zero		1


	//   ....[46]....
        /*03e8*/ 	.word	0x000029f0
        /*03ec*/ 	.word	0x000000ff
        /*03f0*/ 	.word	0x00000000
        /*03f4*/ 	.short	0x010a
        /*03f6*/ 	.byte	0x05
	.zero		1


	//   ....[47]....
        /*03f8*/ 	.word	0x00002a90
        /*03fc*/ 	.word	0x00000000
        /*0400*/ 	.word	0x00000000
        /*0404*/ 	.short	0x010a
        /*0406*/ 	.byte	0xff
	.zero		1


	//   ....[48]....
        /*0408*/ 	.word	0x00002bb0
        /*040c*/ 	.word	0x00000002
        /*0410*/ 	.word	0x000000e0
        /*0414*/ 	.short	0x010a
        /*0416*/ 	.byte	0xff
	.zero		1


	//   ....[49]....
        /*0418*/ 	.word	0x00002c20
        /*041c*/ 	.word	0x00000002
        /*0420*/ 	.word	0x00000000
        /*0424*/ 	.short	0x0101
        /*0426*/ 	.byte	0xff
	.zero		1


	//   ....[50]....
        /*0428*/ 	.word	0x00002c40
        /*042c*/ 	.word	0x000000ff
        /*0430*/ 	.word	0x00000090
        /*0434*/ 	.short	0x010a
        /*0436*/ 	.byte	0x04
	.zero		1


	//   ....[51]....
        /*0438*/ 	.word	0x00002d60
        /*043c*/ 	.word	0x00000002
        /*0440*/ 	.word	0x00000080
        /*0444*/ 	.short	0x010a
        /*0446*/ 	.byte	0xff
	.zero		1


	//   ....[52]....
        /*0448*/ 	.word	0x00002e60
        /*044c*/ 	.word	0x00000002
        /*0450*/ 	.word	0x00000000
        /*0454*/ 	.short	0x0101
        /*0456*/ 	.byte	0xff
	.zero		1


	//   ....[53]....
        /*0458*/ 	.word	0x00002ef0
        /*045c*/ 	.word	0x000000ff
        /*0460*/ 	.word	0x00000090
        /*0464*/ 	.short	0x0106
        /*0466*/ 	.byte	0x04
	.zero		1


	//   ....[54]....
        /*0468*/ 	.word	0x00002f10
        /*046c*/ 	.word	0x000000ff
        /*0470*/ 	.word	0x00000090
        /*0474*/ 	.short	0x010a
        /*0476*/ 	.byte	0x04
	.zero		1


	//   ....[55]....
        /*0478*/ 	.word	0x00002fa0
        /*047c*/ 	.word	0x000000ff
        /*0480*/ 	.word	0x00000090
        /*0484*/ 	.short	0x0106
        /*0486*/ 	.byte	0x06
	.zero		1


	//   ....[56]....
        /*0488*/ 	.word	0x00002fe0
        /*048c*/ 	.word	0x00000000
        /*0490*/ 	.word	0x00000090
        /*0494*/ 	.short	0x010a
        /*0496*/ 	.byte	0xff
	.zero		1


	//   ....[57]....
        /*0498*/ 	.word	0x000035b0
        /*049c*/ 	.word	0x00000000
        /*04a0*/ 	.word	0x00000080
        /*04a4*/ 	.short	0x010a
        /*04a6*/ 	.byte	0xff
	.zero		1


	//   ....[58]....
        /*04a8*/ 	.word	0x000036b0
        /*04ac*/ 	.word	0x00000003
        /*04b0*/ 	.word	0x00000000
        /*04b4*/ 	.short	0x0101
        /*04b6*/ 	.byte	0xff
	.zero		1


	//   ....[59]....
        /*04b8*/ 	.word	0x000036c0
        /*04bc*/ 	.word	0x000000ff
        /*04c0*/ 	.word	0x00000000
        /*04c4*/ 	.short	0x010a
        /*04c6*/ 	.byte	0x05
	.zero		1


	//   ....[60]....
        /*04c8*/ 	.word	0x00003740
        /*04cc*/ 	.word	0x000000ff
        /*04d0*/ 	.word	0x000000c0
        /*04d4*/ 	.short	0x010a
        /*04d6*/ 	.byte	0x2f
	.zero		1


	//   ....[61]....
        /*04d8*/ 	.word	0x00003810
        /*04dc*/ 	.word	0x000000ff
        /*04e0*/ 	.word	0x00000000
        /*04e4*/ 	.short	0x010a
        /*04e6*/ 	.byte	0x07
	.zero		1


	//   ....[62]....
        /*04e8*/ 	.word	0x00003950
        /*04ec*/ 	.word	0x000000ff
        /*04f0*/ 	.word	0x00000000
        /*04f4*/ 	.short	0x010a
        /*04f6*/ 	.byte	0x06
	.zero		1


	//   ....[63]....
        /*04f8*/ 	.word	0x00003d20
        /*04fc*/ 	.word	0x000000ff
        /*0500*/ 	.word	0x00000000
        /*0504*/ 	.short	0x010a
        /*0506*/ 	.byte	0x04
	.zero		1


	//   ....[64]....
        /*0508*/ 	.word	0x00003db0
        /*050c*/ 	.word	0x000000ff
        /*0510*/ 	.word	0x00000000
        /*0514*/ 	.short	0x010a
        /*0516*/ 	.byte	0x05
	.zero		1


	//   ....[65]....
        /*0518*/ 	.word	0x00003e40
        /*051c*/ 	.word	0x000000ff
        /*0520*/ 	.word	0x00000000
        /*0524*/ 	.short	0x010a
        /*0526*/ 	.byte	0x05
	.zero		1


	//   ....[66]....
        /*0528*/ 	.word	0x00003ed0
        /*052c*/ 	.word	0x000000ff
        /*0530*/ 	.word	0x00000000
        /*0534*/ 	.short	0x010a
        /*0536*/ 	.byte	0x04
	.zero		1


	//   ....[67]....
        /*0538*/ 	.word	0x000043b0
        /*053c*/ 	.word	0x00000003
        /*0540*/ 	.word	0x00000080
        /*0544*/ 	.short	0x010a
        /*0546*/ 	.byte	0xff
	.zero		1


	//   ....[68]....
        /*0548*/ 	.word	0x00004520
        /*054c*/ 	.word	0x00000000
        /*0550*/ 	.word	0x00000000
        /*0554*/ 	.short	0x0101
        /*0556*/ 	.byte	0xff
	.zero		1


	//   ....[69]....
        /*0558*/ 	.word	0x000049d0
        /*055c*/ 	.word	0x000000ff
        /*0560*/ 	.word	0x00000078
        /*0564*/ 	.short	0x010a
        /*0566*/ 	.byte	0x06
	.zero		1


	//   ....[70]....
        /*0568*/ 	.word	0x00004ba0
        /*056c*/ 	.word	0x000000ff
        /*0570*/ 	.word	0x00000060
        /*0574*/ 	.short	0x010a
        /*0576*/ 	.byte	0x07
	.zero		1


	//   ....[71]....
        /*0578*/ 	.word	0x00004f60
        /*057c*/ 	.word	0x000000ff
        /*0580*/ 	.word	0x00000050
        /*0584*/ 	.short	0x010b
        /*0586*/ 	.byte	0x07
	.zero		1


	//   ....[72]....
        /*0588*/ 	.word	0x00004f70
        /*058c*/ 	.word	0x000000ff
        /*0590*/ 	.word	0x00000000
        /*0594*/ 	.short	0x0101
        /*0596*/ 	.byte	0x04
	.zero		1


	//   ....[73]....
        /*0598*/ 	.word	0x00004fc0
        /*059c*/ 	.word	0x000000ff
        /*05a0*/ 	.word	0x00000000
        /*05a4*/ 	.short	0x010a
        /*05a6*/ 	.byte	0x04
	.zero		1


	//   ....[74]....
        /*05a8*/ 	.word	0x00005060
        /*05ac*/ 	.word	0x00000000
        /*05b0*/ 	.word	0x00000000
        /*05b4*/ 	.short	0x010a
        /*05b6*/ 	.byte	0xff
	.zero		1


	//   ....[75]....
        /*05b8*/ 	.word	0x00005370
        /*05bc*/ 	.word	0x00000008
        /*05c0*/ 	.word	0x00000080
        /*05c4*/ 	.short	0x010a
        /*05c6*/ 	.byte	0xff
	.zero		1


	//   ....[76]....
        /*05c8*/ 	.word	0x000054f0
        /*05cc*/ 	.word	0x00000000
        /*05d0*/ 	.word	0x00000000
        /*05d4*/ 	.short	0x0101
        /*05d6*/ 	.byte	0xff
	.zero		1


	//   ....[77]....
        /*05d8*/ 	.word	0x00005f70
        /*05dc*/ 	.word	0x00000000
        /*05e0*/ 	.word	0x00000050
        /*05e4*/ 	.short	0x010a
        /*05e6*/ 	.byte	0xff
	.zero		1


	//   ....[78]....
        /*05e8*/ 	.word	0x00005f90
        /*05ec*/ 	.word	0x00000011
        /*05f0*/ 	.word	0x000000a0
        /*05f4*/ 	.short	0x010a
        /*05f6*/ 	.byte	0xff
	.zero		1


	//   ....[79]....
        /*05f8*/ 	.word	0x00006090
        /*05fc*/ 	.word	0x00000000
        /*0600*/ 	.word	0x00000050
        /*0604*/ 	.short	0x010a
        /*0606*/ 	.byte	0xff
	.zero		1


	//   ....[80]....
        /*0608*/ 	.word	0x000062a0
        /*060c*/ 	.word	0x00000011
        /*0610*/ 	.word	0x000000a0
        /*0614*/ 	.short	0x010a
        /*0616*/ 	.byte	0xff
	.zero		1


	//   ....[81]....
        /*0618*/ 	.word	0x00006cc0
        /*061c*/ 	.word	0x000000ff
        /*0620*/ 	.word	0x00000000
        /*0624*/ 	.short	0x0101
        /*0626*/ 	.byte	0x04
	.zero		1


	//   ....[82]....
        /*0628*/ 	.word	0x000076f0
        /*062c*/ 	.word	0x00000000
        /*0630*/ 	.word	0x00000000
        /*0634*/ 	.short	0x0101
        /*0636*/ 	.byte	0xff
	.zero		1


	//   ....[83]....
        /*0638*/ 	.word	0x00007990
        /*063c*/ 	.word	0x00000000
        /*0640*/ 	.word	0x000000f0
        /*0644*/ 	.short	0x010a
        /*0646*/ 	.byte	0xff
	.zero		1


	//   ....[84]....
        /*0648*/ 	.word	0x000079f0
        /*064c*/ 	.word	0x00000000
        /*0650*/ 	.word	0x00000028
        /*0654*/ 	.short	0x010a
        /*0656*/ 	.byte	0xff
	.zero		1


	//   ....[85]....
        /*0658*/ 	.word	0x00007a50
        /*065c*/ 	.word	0x00000000
        /*0660*/ 	.word	0x00000028
        /*0664*/ 	.short	0x010a
        /*0666*/ 	.byte	0xff
	.zero		1


	//   ....[86]....
        /*0668*/ 	.word	0x00007aa0
        /*066c*/ 	.word	0x00000003
        /*0670*/ 	.word	0x00000080
        /*0674*/ 	.short	0x010a
        /*0676*/ 	.byte	0xff
	.zero		1


	//   ....[87]....
        /*0678*/ 	.word	0x00007b00
        /*067c*/ 	.word	0x00000000
        /*0680*/ 	.word	0x00000000
        /*0684*/ 	.short	0x010a
        /*0686*/ 	.byte	0xff
	.zero		1


	//   ....[88]....
        /*0688*/ 	.word	0x00007b60
        /*068c*/ 	.word	0x00000000
        /*0690*/ 	.word	0x00000000
        /*0694*/ 	.short	0x010a
        /*0696*/ 	.byte	0xff
	.zero		1


	//   ....[89]....
        /*0698*/ 	.word	0x00007bc0
        /*069c*/ 	.word	0x00000000
        /*06a0*/ 	.word	0x00000000
        /*06a4*/ 	.short	0x010a
        /*06a6*/ 	.byte	0xff
	.zero		1


	//   ....[90]....
        /*06a8*/ 	.word	0x00007c20
        /*06ac*/ 	.word	0x00000000
        /*06b0*/ 	.word	0x00000000
        /*06b4*/ 	.short	0x010a
        /*06b6*/ 	.byte	0xff
	.zero		1


	//   ....[91]....
        /*06b8*/ 	.word	0x00007c70
        /*06bc*/ 	.word	0x00000002
        /*06c0*/ 	.word	0x000000e0
        /*06c4*/ 	.short	0x010a
        /*06c6*/ 	.byte	0xff
	.zero		1


	//   ....[92]....
        /*06c8*/ 	.word	0x00007cd0
        /*06cc*/ 	.word	0x00000002
        /*06d0*/ 	.word	0x00000090
        /*06d4*/ 	.short	0x010a
        /*06d6*/ 	.byte	0xff
	.zero		1


	//   ....[93]....
        /*06d8*/ 	.word	0x00007d20
        /*06dc*/ 	.word	0x00000002
        /*06e0*/ 	.word	0x00000080
        /*06e4*/ 	.short	0x010a
        /*06e6*/ 	.byte	0xff
	.zero		1


	//   ....[94]....
        /*06e8*/ 	.word	0x00007d80
        /*06ec*/ 	.word	0x00000000
        /*06f0*/ 	.word	0x00000090
        /*06f4*/ 	.short	0x010a
        /*06f6*/ 	.byte	0xff
	.zero		1


	//   ....[95]....
        /*06f8*/ 	.word	0x00007dd0
        /*06fc*/ 	.word	0x00000000
        /*0700*/ 	.word	0x00000080
        /*0704*/ 	.short	0x010a
        /*0706*/ 	.byte	0xff
	.zero		1


	//   ....[96]....
        /*0708*/ 	.word	0x00007e30
        /*070c*/ 	.word	0x00000002
        /*0710*/ 	.word	0x000000c0
        /*0714*/ 	.short	0x010a
        /*0716*/ 	.byte	0xff
	.zero		1


	//   ....[97]....
        /*0718*/ 	.word	0x00007e90
        /*071c*/ 	.word	0x00000000
        /*0720*/ 	.word	0x00000000
        /*0724*/ 	.short	0x010a
        /*0726*/ 	.byte	0xff
	.zero		1


	//   ....[98]....
        /*0728*/ 	.word	0x00007ef0
        /*072c*/ 	.word	0x00000000
        /*0730*/ 	.word	0x00000000
        /*0734*/ 	.short	0x010a
        /*0736*/ 	.byte	0xff
	.zero		1


	//   ....[99]....
        /*0738*/ 	.word	0x00007f50
        /*073c*/ 	.word	0x00000000
        /*0740*/ 	.word	0x00000000
        /*0744*/ 	.short	0x010a
        /*0746*/ 	.byte	0xff
	.zero		1


	//   ....[100]....
        /*0748*/ 	.word	0x00007fb0
        /*074c*/ 	.word	0x00000000
        /*0750*/ 	.word	0x00000000
        /*0754*/ 	.short	0x010a
        /*0756*/ 	.byte	0xff
	.zero		1


	//   ....[101]....
        /*0758*/ 	.word	0x00008010
        /*075c*/ 	.word	0x00000000
        /*0760*/ 	.word	0x00000000
        /*0764*/ 	.short	0x010a
        /*0766*/ 	.byte	0xff
	.zero		1


	//   ....[102]....
        /*0768*/ 	.word	0x00008060
        /*076c*/ 	.word	0x00000003
        /*0770*/ 	.word	0x00000080
        /*0774*/ 	.short	0x010a
        /*0776*/ 	.byte	0xff
	.zero		1


	//   ....[103]....
        /*0778*/ 	.word	0x000080c0
        /*077c*/ 	.word	0x00000000
        /*0780*/ 	.word	0x00000078
        /*0784*/ 	.short	0x010a
        /*0786*/ 	.byte	0xff
	.zero		1


	//   ....[104]....
        /*0788*/ 	.word	0x00008120
        /*078c*/ 	.word	0x00000002
        /*0790*/ 	.word	0x00000060
        /*0794*/ 	.short	0x010a
        /*0796*/ 	.byte	0xff
	.zero		1


	//   ....[105]....
        /*0798*/ 	.word	0x00008180
        /*079c*/ 	.word	0x00000000
        /*07a0*/ 	.word	0x00000000
        /*07a4*/ 	.short	0x010a
        /*07a6*/ 	.byte	0xff
	.zero		1


	//   ....[106]....
        /*07a8*/ 	.word	0x000081d0
        /*07ac*/ 	.word	0x00000008
        /*07b0*/ 	.word	0x00000080
        /*07b4*/ 	.short	0x010a
        /*07b6*/ 	.byte	0xff
	.zero		1


	//   ....[107]....
        /*07b8*/ 	.word	0x00008220
        /*07bc*/ 	.word	0x00000000
        /*07c0*/ 	.word	0x00000050
        /*07c4*/ 	.short	0x010a
        /*07c6*/ 	.byte	0xff
	.zero		1


	//   ....[108]....
        /*07c8*/ 	.word	0x00008270
        /*07cc*/ 	.word	0x00000011
        /*07d0*/ 	.word	0x000000a0
        /*07d4*/ 	.short	0x010a
        /*07d6*/ 	.byte	0xff
	.zero		1


	//----- nvinfo : EIATTR_NUM_MBARRIERS
	.align		4
.L_47:
        /*07d8*/ 	.byte	0x03, 0x38
        /*07da*/ 	.short	0x0020


	//----- nvinfo : EIATTR_EXIT_INSTR_OFFSETS
	.align		4
        /*07dc*/ 	.byte	0x04, 0x1c
        /*07de*/ 	.short	(.L_49 - .L_48)


	//   ....[0]....
.L_48:
        /*07e0*/ 	.word	0x00002ac0


	//   ....[1]....
        /*07e4*/ 	.word	0x00002fb0


	//   ....[2]....
        /*07e8*/ 	.word	0x00003010


	//   ....[3]....
        /*07ec*/ 	.word	0x00004130


	//   ....[4]....
        /*07f0*/ 	.word	0x00005090


	//   ....[5]....
        /*07f4*/ 	.word	0x000050d0


	//   ....[6]....
        /*07f8*/ 	.word	0x000078a0


	//   ....[7]....
        /*07fc*/ 	.word	0x00007920


	//   ....[8]....
        /*0800*/ 	.word	0x00007950


	//   ....[9]....
        /*0804*/ 	.word	0x00007980


	//----- nvinfo : EIATTR_MAX_THREADS
	.align		4
.L_49:
        /*0808*/ 	.byte	0x04, 0x05
        /*080a*/ 	.short	(.L_51 - .L_50)
.L_50:
        /*080c*/ 	.word	0x00000100
        /*0810*/ 	.word	0x00000001
        /*0814*/ 	.word	0x00000001


	//----- nvinfo : EIATTR_CRS_STACK_SIZE
	.align		4
.L_51:
        /*0818*/ 	.byte	0x04, 0x1e
        /*081a*/ 	.short	(.L_53 - .L_52)
.L_52:
        /*081c*/ 	.word	0x00000000


	//----- nvinfo : EIATTR_CBANK_PARAM_SIZE
	.align		4
.L_53:
        /*0820*/ 	.byte	0x03, 0x19
        /*0822*/ 	.short	0x0800


	//----- nvinfo : EIATTR_PARAM_CBANK
	.align		4
        /*0824*/ 	.byte	0x04, 0x0a
        /*0826*/ 	.short	(.L_55 - .L_54)
	.align		4
.L_54:
        /*0828*/ 	.word	index@(.nv.constant0._ZN7cutlass13device_kernelINS_4gemm6kernel13GemmUniversalIN4cute5tupleIJiiiiEEENS1_10collective13CollectiveMmaINS1_35MainloopSm100TmaUmmaWarpSpecializedILi5ELi2ELi4ENS5_IJNS4_1CILi2EEENSA_ILi1EEESC_EEEEENS5_IJNSA_ILi64EEENSA_ILi80EEENSA_ILi128EEEEEENS_6half_tENS5_IJlSC_lEEESJ_SK_NS4_8TiledMMAINS4_8MMA_AtomIJNS4_20SM100_MMA_F16BF16_SSISJ_SJ_fLi64ELi80ELNS4_4UMMA5MajorE0ELSP_0ELNSO_7ScaleInE0ELSQ_0EEEEEENS4_6LayoutINS5_IJSC_SC_SC_EEENS5_IJNSA_ILi0EEESV_SV_EEEEENS5_IJNS4_10UnderscoreESY_SY_EEEEENS4_13SM90_TMA_LOADENS4_14ComposedLayoutINS4_7SwizzleILi3ELi4ELi3EEENS4_18smem_ptr_flag_bitsILi16EEENST_INS5_IJNSA_ILi8EEESF_EEENS5_IJSF_SC_EEEEEEEvNS4_8identityENS4_23SM90_TMA_LOAD_MULTICASTES1B_vS1C_EENS_8epilogue10collective18CollectiveEpilogueINS1F_23Sm100TmaWarpSpecializedILi2ELi1ELi40ELb1ELb0EEEJSI_NS5_IJNST_ISF_SC_EENST_ISG_SC_EEEEESJ_SK_SJ_SK_NS1F_6fusion15FusionCallbacksIS1J_NS1N_17LinearCombinationISJ_fSJ_fLNS_15FloatRoundStyleE2EEESI_S1M_JEEENS4_5SM1004TMEM4LOAD26SM100_TMEM_LOAD_16dp256b2xES11_NS12_INS13_ILi1ELi4ELi3EEES16_NST_INS5_IJS17_NSA_ILi16EEEEEENS5_IJS1Y_SC_EEEEEEENS4_17SM75_U32x4_LDSM_NENS4_14SM90_TMA_STOREES22_NS4_17SM90_U32x4_STSM_NENS4_39AutoVectorizingCopyWithAssumedAlignmentILi128EEEEEEvvEEEEvNT_6ParamsE)
        /*082c*/ 	.short	0x0380
        /*082e*/ 	.short	0x0800


	//----- nvinfo : EIATTR_SW_WAR
	.align		4
.L_55:
        /*0830*/ 	.byte	0x04, 0x36
        /*0832*/ 	.short	(.L_57 - .L_56)
.L_56:
        /*0834*/ 	.word	0x00000008
.L_57:


//--------------------- .nv.callgraph             --------------------------
	.section	.nv.callgraph,"",@"SHT_CUDA_CALLGRAPH"
	.align	4
	.sectionentsize	8
	.align		4
        /*0000*/ 	.word	0x00000000
	.align		4
        /*0004*/ 	.word	0xffffffff
	.align		4
        /*0008*/ 	.word	index@(_ZN7cutlass13device_kernelINS_4gemm6kernel13GemmUniversalIN4cute5tupleIJiiiiEEENS1_10collective13CollectiveMmaINS1_35MainloopSm100TmaUmmaWarpSpecializedILi5ELi2ELi4ENS5_IJNS4_1CILi2EEENSA_ILi1EEESC_EEEEENS5_IJNSA_ILi64EEENSA_ILi80EEENSA_ILi128EEEEEENS_6half_tENS5_IJlSC_lEEESJ_SK_NS4_8TiledMMAINS4_8MMA_AtomIJNS4_20SM100_MMA_F16BF16_SSISJ_SJ_fLi64ELi80ELNS4_4UMMA5MajorE0ELSP_0ELNSO_7ScaleInE0ELSQ_0EEEEEENS4_6LayoutINS5_IJSC_SC_SC_EEENS5_IJNSA_ILi0EEESV_SV_EEEEENS5_IJNS4_10UnderscoreESY_SY_EEEEENS4_13SM90_TMA_LOADENS4_14ComposedLayoutINS4_7SwizzleILi3ELi4ELi3EEENS4_18smem_ptr_flag_bitsILi16EEENST_INS5_IJNSA_ILi8EEESF_EEENS5_IJSF_SC_EEEEEEEvNS4_8identityENS4_23SM90_TMA_LOAD_MULTICASTES1B_vS1C_EENS_8epilogue10collective18CollectiveEpilogueINS1F_23Sm100TmaWarpSpecializedILi2ELi1ELi40ELb1ELb0EEEJSI_NS5_IJNST_ISF_SC_EENST_ISG_SC_EEEEESJ_SK_SJ_SK_NS1F_6fusion15FusionCallbacksIS1J_NS1N_17LinearCombinationISJ_fSJ_fLNS_15FloatRoundStyleE2EEESI_S1M_JEEENS4_5SM1004TMEM4LOAD26SM100_TMEM_LOAD_16dp256b2xES11_NS12_INS13_ILi1ELi4ELi3EEES16_NST_INS5_IJS17_NSA_ILi16EEEEEENS5_IJS1Y_SC_EEEEEEENS4_17SM75_U32x4_LDSM_NENS4_14SM90_TMA_STOREES22_NS4_17SM90_U32x4_STSM_NENS4_39AutoVectorizingCopyWithAssumedAlignmentILi128EEEEEEvvEEEEvNT_6ParamsE)
	.align		4
        /*000c*/ 	.word	index@(__assertfail)
	.align		4
        /*0010*/ 	.word	0x00000000
	.align		4
        /*0014*/ 	.word	0xfffffffe
	.align		4
        /*0018*/ 	.word	0x00000000
	.align		4
        /*001c*/ 	.word	0xfffffffd
	.align		4
        /*0020*/ 	.word	0x00000000
	.align		4
        /*0024*/ 	.word	0xfffffffc


//--------------------- .nv.constant4             --------------------------
	.section	.nv.constant4,"a",@progbits
	.align	8
	.align		8
.nv.constant4:
        /*0000*/ 	.dword	__assertfail
	.align		8
        /*0008*/ 	.dword	__unnamed_1
	.align		8
        /*0010*/ 	.dword	__unnamed_2
	.align		8
        /*0018*/ 	.dword	_ZN40_INTERNAL_7bf1d95f_4_k_cu_8d1bd19a_114614cuda3std3__45__cpo5beginE
	.align		8
        /*0020*/ 	.dword	_ZN40_INTERNAL_7bf1d95f_4_k_cu_8d1bd19a_114614cuda3std3__45__cpo3endE
	.align		8
        /*0028*/ 	.dword	_ZN40_INTERNAL_7bf1d95f_4_k_cu_8d1bd19a_114614cuda3std3__45__cpo6cbeginE
	.align		8
        /*0030*/ 	.dword	_ZN40_INTERNAL_7bf1d95f_4_k_cu_8d1bd19a_114614cuda3std3__45__cpo4cendE
	.align		8
        /*0038*/ 	.dword	_ZN40_INTERNAL_7bf1d95f_4_k_cu_8d1bd19a_114614cuda3std3__442_GLOBAL__N__7bf1d95f_4_k_cu_8d1bd19a_114616ignoreE
	.align		8
        /*0040*/ 	.dword	_ZN40_INTERNAL_7bf1d95f_4_k_cu_8d1bd19a_114614cuda3std3__419piecewise_constructE
	.align		8
        /*0048*/ 	.dword	_ZN40_INTERNAL_7bf1d95f_4_k_cu_8d1bd19a_114614cuda3std3__48in_placeE
	.align		8
        /*0050*/ 	.dword	_ZN40_INTERNAL_7bf1d95f_4_k_cu_8d1bd19a_114614cuda3std6ranges3__45__cpo4swapE
	.align		8
        /*0058*/ 	.dword	_ZN40_INTERNAL_7bf1d95f_4_k_cu_8d1bd19a_114614cuda3std6ranges3__45__cpo9iter_moveE
	.align		8
        /*0060*/ 	.dword	_ZN40_INTERNAL_7bf1d95f_4_k_cu_8d1bd19a_114614cute7productE
	.align		8
        /*0068*/ 	.dword	_ZN40_INTERNAL_7bf1d95f_4_k_cu_8d1bd19a_114614cute1_E
	.align		8
        /*0070*/ 	.dword	$str$25
	.align		8
        /*0078*/ 	.dword	$str$26
	.align		8
        /*0080*/ 	.dword	$str$27
	.align		8
        /*0088*/ 	.dword	$str$28


//--------------------- .text._ZN7cutlass13device_kernelINS_4gemm6kernel13GemmUniversalIN4cute5tupleIJiiiiEEENS1_10collective13CollectiveMmaINS1_35MainloopSm100TmaUmmaWarpSpecializedILi5ELi2ELi4ENS5_IJNS4_1CILi2EEENSA_ILi1EEESC_EEEEENS5_IJNSA_ILi64EEENSA_ILi80EEENSA_ILi128EEEEEENS_6half_tENS5_IJlSC_lEEESJ_SK_NS4_8TiledMMAINS4_8MMA_AtomIJNS4_20SM100_MMA_F16BF16_SSISJ_SJ_fLi64ELi80ELNS4_4UMMA5MajorE0ELSP_0ELNSO_7ScaleInE0ELSQ_0EEEEEENS4_6LayoutINS5_IJSC_SC_SC_EEENS5_IJNSA_ILi0EEESV_SV_EEEEENS5_IJNS4_10UnderscoreESY_SY_EEEEENS4_13SM90_TMA_LOADENS4_14ComposedLayoutINS4_7SwizzleILi3ELi4ELi3EEENS4_18smem_ptr_flag_bitsILi16EEENST_INS5_IJNSA_ILi8EEESF_EEENS5_IJSF_SC_EEEEEEEvNS4_8identityENS4_23SM90_TMA_LOAD_MULTICASTES1B_vS1C_EENS_8epilogue10collective18CollectiveEpilogueINS1F_23Sm100TmaWarpSpecializedILi2ELi1ELi40ELb1ELb0EEEJSI_NS5_IJNST_ISF_SC_EENST_ISG_SC_EEEEESJ_SK_SJ_SK_NS1F_6fusion15FusionCallbacksIS1J_NS1N_17LinearCombinationISJ_fSJ_fLNS_15FloatRoundStyleE2EEESI_S1M_JEEENS4_5SM1004TMEM4LOAD26SM100_TMEM_LOAD_16dp256b2xES11_NS12_INS13_ILi1ELi4ELi3EEES16_NST_INS5_IJS17_NSA_ILi16EEEEEENS5_IJS1Y_SC_EEEEEEENS4_17SM75_U32x4_LDSM_NENS4_14SM90_TMA_STOREES22_NS4_17SM90_U32x4_STSM_NENS4_39AutoVectorizingCopyWithAssumedAlignmentILi128EEEEEEvvEEEEvNT_6ParamsE --------------------------
	.section	.text._ZN7cutlass13device_kernelINS_4gemm6kernel13GemmUniversalIN4cute5tupleIJiiiiEEENS1_10collective13CollectiveMmaINS1_35MainloopSm100TmaUmmaWarpSpecializedILi5ELi2ELi4ENS5_IJNS4_1CILi2EEENSA_ILi1EEESC_EEEEENS5_IJNSA_ILi64EEENSA_ILi80EEENSA_ILi128EEEEEENS_6half_tENS5_IJlSC_lEEESJ_SK_NS4_8TiledMMAINS4_8MMA_AtomIJNS4_20SM100_MMA_F16BF16_SSISJ_SJ_fLi64ELi80ELNS4_4UMMA5MajorE0ELSP_0ELNSO_7ScaleInE0ELSQ_0EEEEEENS4_6LayoutINS5_IJSC_SC_SC_EEENS5_IJNSA_ILi0EEESV_SV_EEEEENS5_IJNS4_10UnderscoreESY_SY_EEEEENS4_13SM90_TMA_LOADENS4_14ComposedLayoutINS4_7SwizzleILi3ELi4ELi3EEENS4_18smem_ptr_flag_bitsILi16EEENST_INS5_IJNSA_ILi8EEESF_EEENS5_IJSF_SC_EEEEEEEvNS4_8identityENS4_23SM90_TMA_LOAD_MULTICASTES1B_vS1C_EENS_8epilogue10collective18CollectiveEpilogueINS1F_23Sm100TmaWarpSpecializedILi2ELi1ELi40ELb1ELb0EEEJSI_NS5_IJNST_ISF_SC_EENST_ISG_SC_EEEEESJ_SK_SJ_SK_NS1F_6fusion15FusionCallbacksIS1J_NS1N_17LinearCombinationISJ_fSJ_fLNS_15FloatRoundStyleE2EEESI_S1M_JEEENS4_5SM1004TMEM4LOAD26SM100_TMEM_LOAD_16dp256b2xES11_NS12_INS13_ILi1ELi4ELi3EEES16_NST_INS5_IJS17_NSA_ILi16EEEEEENS5_IJS1Y_SC_EEEEEEENS4_17SM75_U32x4_LDSM_NENS4_14SM90_TMA_STOREES22_NS4_17SM90_U32x4_STSM_NENS4_39AutoVectorizingCopyWithAssumedAlignmentILi128EEEEEEvvEEEEvNT_6ParamsE,"ax",@progbits
	.align	128
.text._ZN7cutlass13device_kernelINS_4gemm6kernel13GemmUniversalIN4cute5tupleIJiiiiEEENS1_10collective13CollectiveMmaINS1_35MainloopSm100TmaUmmaWarpSpecializedILi5ELi2ELi4ENS5_IJNS4_1CILi2EEENSA_ILi1EEESC_EEEEENS5_IJNSA_ILi64EEENSA_ILi80EEENSA_ILi128EEEEEENS_6half_tENS5_IJlSC_lEEESJ_SK_NS4_8TiledMMAINS4_8MMA_AtomIJNS4_20SM100_MMA_F16BF16_SSISJ_SJ_fLi64ELi80ELNS4_4UMMA5MajorE0ELSP_0ELNSO_7ScaleInE0ELSQ_0EEEEEENS4_6LayoutINS5_IJSC_SC_SC_EEENS5_IJNSA_ILi0EEESV_SV_EEEEENS5_IJNS4_10UnderscoreESY_SY_EEEEENS4_13SM90_TMA_LOADENS4_14ComposedLayoutINS4_7SwizzleILi3ELi4ELi3EEENS4_18smem_ptr_flag_bitsILi16EEENST_INS5_IJNSA_ILi8EEESF_EEENS5_IJSF_SC_EEEEEEEvNS4_8identityENS4_23SM90_TMA_LOAD_MULTICASTES1B_vS1C_EENS_8epilogue10collective18CollectiveEpilogueINS1F_23Sm100TmaWarpSpecializedILi2ELi1ELi40ELb1ELb0EEEJSI_NS5_IJNST_ISF_SC_EENST_ISG_SC_EEEEESJ_SK_SJ_SK_NS1F_6fusion15FusionCallbacksIS1J_NS1N_17LinearCombinationISJ_fSJ_fLNS_15FloatRoundStyleE2EEESI_S1M_JEEENS4_5SM1004TMEM4LOAD26SM100_TMEM_LOAD_16dp256b2xES11_NS12_INS13_ILi1ELi4ELi3EEES16_NST_INS5_IJS17_NSA_ILi16EEEEEENS5_IJS1Y_SC_EEEEEEENS4_17SM75_U32x4_LDSM_NENS4_14SM90_TMA_STOREES22_NS4_17SM90_U32x4_STSM_NENS4_39AutoVectorizingCopyWithAssumedAlignmentILi128EEEEEEvvEEEEvNT_6ParamsE:
        .type           _ZN7cutlass13device_kernelINS_4gemm6kernel13GemmUniversalIN4cute5tupleIJiiiiEEENS1_10collective13CollectiveMmaINS1_35MainloopSm100TmaUmmaWarpSpecializedILi5ELi2ELi4ENS5_IJNS4_1CILi2EEENSA_ILi1EEESC_EEEEENS5_IJNSA_ILi64EEENSA_ILi80EEENSA_ILi128EEEEEENS_6half_tENS5_IJlSC_lEEESJ_SK_NS4_8TiledMMAINS4_8MMA_AtomIJNS4_20SM100_MMA_F16BF16_SSISJ_SJ_fLi64ELi80ELNS4_4UMMA5MajorE0ELSP_0ELNSO_7ScaleInE0ELSQ_0EEEEEENS4_6LayoutINS5_IJSC_SC_SC_EEENS5_IJNSA_ILi0EEESV_SV_EEEEENS5_IJNS4_10UnderscoreESY_SY_EEEEENS4_13SM90_TMA_LOADENS4_14ComposedLayoutINS4_7SwizzleILi3ELi4ELi3EEENS4_18smem_ptr_flag_bitsILi16EEENST_INS5_IJNSA_ILi8EEESF_EEENS5_IJSF_SC_EEEEEEEvNS4_8identityENS4_23SM90_TMA_LOAD_MULTICASTES1B_vS1C_EENS_8epilogue10collective18CollectiveEpilogueINS1F_23Sm100TmaWarpSpecializedILi2ELi1ELi40ELb1ELb0EEEJSI_NS5_IJNST_ISF_SC_EENST_ISG_SC_EEEEESJ_SK_SJ_SK_NS1F_6fusion15FusionCallbacksIS1J_NS1N_17LinearCombinationISJ_fSJ_fLNS_15FloatRoundStyleE2EEESI_S1M_JEEENS4_5SM1004TMEM4LOAD26SM100_TMEM_LOAD_16dp256b2xES11_NS12_INS13_ILi1ELi4ELi3EEES16_NST_INS5_IJS17_NSA_ILi16EEEEEENS5_IJS1Y_SC_EEEEEEENS4_17SM75_U32x4_LDSM_NENS4_14SM90_TMA_STOREES22_NS4_17SM90_U32x4_STSM_NENS4_39AutoVectorizingCopyWithAssumedAlignmentILi128EEEEEEvvEEEEvNT_6ParamsE,@function
        .size           _ZN7cutlass13device_kernelINS_4gemm6kernel13GemmUniversalIN4cute5tupleIJiiiiEEENS1_10collective13CollectiveMmaINS1_35MainloopSm100TmaUmmaWarpSpecializedILi5ELi2ELi4ENS5_IJNS4_1CILi2EEENSA_ILi1EEESC_EEEEENS5_IJNSA_ILi64EEENSA_ILi80EEENSA_ILi128EEEEEENS_6half_tENS5_IJlSC_lEEESJ_SK_NS4_8TiledMMAINS4_8MMA_AtomIJNS4_20SM100_MMA_F16BF16_SSISJ_SJ_fLi64ELi80ELNS4_4UMMA5MajorE0ELSP_0ELNSO_7ScaleInE0ELSQ_0EEEEEENS4_6LayoutINS5_IJSC_SC_SC_EEENS5_IJNSA_ILi0EEESV_SV_EEEEENS5_IJNS4_10UnderscoreESY_SY_EEEEENS4_13SM90_TMA_LOADENS4_14ComposedLayoutINS4_7SwizzleILi3ELi4ELi3EEENS4_18smem_ptr_flag_bitsILi16EEENST_INS5_IJNSA_ILi8EEESF_EEENS5_IJSF_SC_EEEEEEEvNS4_8identityENS4_23SM90_TMA_LOAD_MULTICASTES1B_vS1C_EENS_8epilogue10collective18CollectiveEpilogueINS1F_23Sm100TmaWarpSpecializedILi2ELi1ELi40ELb1ELb0EEEJSI_NS5_IJNST_ISF_SC_EENST_ISG_SC_EEEEESJ_SK_SJ_SK_NS1F_6fusion15FusionCallbacksIS1J_NS1N_17LinearCombinationISJ_fSJ_fLNS_15FloatRoundStyleE2EEESI_S1M_JEEENS4_5SM1004TMEM4LOAD26SM100_TMEM_LOAD_16dp256b2xES11_NS12_INS13_ILi1ELi4ELi3EEES16_NST_INS5_IJS17_NSA_ILi16EEEEEENS5_IJS1Y_SC_EEEEEEENS4_17SM75_U32x4_LDSM_NENS4_14SM90_TMA_STOREES22_NS4_17SM90_U32x4_STSM_NENS4_39AutoVectorizingCopyWithAssumedAlignmentILi128EEEEEEvvEEEEvNT_6ParamsE,(.L_x_151 - _ZN7cutlass13device_kernelINS_4gemm6kernel13GemmUniversalIN4cute5tupleIJiiiiEEENS1_10collective13CollectiveMmaINS1_35MainloopSm100TmaUmmaWarpSpecializedILi5ELi2ELi4ENS5_IJNS4_1CILi2EEENSA_ILi1EEESC_EEEEENS5_IJNSA_ILi64EEENSA_ILi80EEENSA_ILi128EEEEEENS_6half_tENS5_IJlSC_lEEESJ_SK_NS4_8TiledMMAINS4_8MMA_AtomIJNS4_20SM100_MMA_F16BF16_SSISJ_SJ_fLi64ELi80ELNS4_4UMMA5MajorE0ELSP_0ELNSO_7ScaleInE0ELSQ_0EEEEEENS4_6LayoutINS5_IJSC_SC_SC_EEENS5_IJNSA_ILi0EEESV_SV_EEEEENS5_IJNS4_10UnderscoreESY_SY_EEEEENS4_13SM90_TMA_LOADENS4_14ComposedLayoutINS4_7SwizzleILi3ELi4ELi3EEENS4_18smem_ptr_flag_bitsILi16EEENST_INS5_IJNSA_ILi8EEESF_EEENS5_IJSF_SC_EEEEEEEvNS4_8identityENS4_23SM90_TMA_LOAD_MULTICASTES1B_vS1C_EENS_8epilogue10collective18CollectiveEpilogueINS1F_23Sm100TmaWarpSpecializedILi2ELi1ELi40ELb1ELb0EEEJSI_NS5_IJNST_ISF_SC_EENST_ISG_SC_EEEEESJ_SK_SJ_SK_NS1F_6fusion15FusionCallbacksIS1J_NS1N_17LinearCombinationISJ_fSJ_fLNS_15FloatRoundStyleE2EEESI_S1M_JEEENS4_5SM1004TMEM4LOAD26SM100_TMEM_LOAD_16dp256b2xES11_NS12_INS13_ILi1ELi4ELi3EEES16_NST_INS5_IJS17_NSA_ILi16EEEEEENS5_IJS1Y_SC_EEEEEEENS4_17SM75_U32x4_LDSM_NENS4_14SM90_TMA_STOREES22_NS4_17SM90_U32x4_STSM_NENS4_39AutoVectorizingCopyWithAssumedAlignmentILi128EEEEEEvvEEEEvNT_6ParamsE)
        .other          _ZN7cutlass13device_kernelINS_4gemm6kernel13GemmUniversalIN4cute5tupleIJiiiiEEENS1_10collective13CollectiveMmaINS1_35MainloopSm100TmaUmmaWarpSpecializedILi5ELi2ELi4ENS5_IJNS4_1CILi2EEENSA_ILi1EEESC_EEEEENS5_IJNSA_ILi64EEENSA_ILi80EEENSA_ILi128EEEEEENS_6half_tENS5_IJlSC_lEEESJ_SK_NS4_8TiledMMAINS4_8MMA_AtomIJNS4_20SM100_MMA_F16BF16_SSISJ_SJ_fLi64ELi80ELNS4_4UMMA5MajorE0ELSP_0ELNSO_7ScaleInE0ELSQ_0EEEEEENS4_6LayoutINS5_IJSC_SC_SC_EEENS5_IJNSA_ILi0EEESV_SV_EEEEENS5_IJNS4_10UnderscoreESY_SY_EEEEENS4_13SM90_TMA_LOADENS4_14ComposedLayoutINS4_7SwizzleILi3ELi4ELi3EEENS4_18smem_ptr_flag_bitsILi16EEENST_INS5_IJNSA_ILi8EEESF_EEENS5_IJSF_SC_EEEEEEEvNS4_8identityENS4_23SM90_TMA_LOAD_MULTICASTES1B_vS1C_EENS_8epilogue10collective18CollectiveEpilogueINS1F_23Sm100TmaWarpSpecializedILi2ELi1ELi40ELb1ELb0EEEJSI_NS5_IJNST_ISF_SC_EENST_ISG_SC_EEEEESJ_SK_SJ_SK_NS1F_6fusion15FusionCallbacksIS1J_NS1N_17LinearCombinationISJ_fSJ_fLNS_15FloatRoundStyleE2EEESI_S1M_JEEENS4_5SM1004TMEM4LOAD26SM100_TMEM_LOAD_16dp256b2xES11_NS12_INS13_ILi1ELi4ELi3EEES16_NST_INS5_IJS17_NSA_ILi16EEEEEENS5_IJS1Y_SC_EEEEEEENS4_17SM75_U32x4_LDSM_NENS4_14SM90_TMA_STOREES22_NS4_17SM90_U32x4_STSM_NENS4_39AutoVectorizingCopyWithAssumedAlignmentILi128EEEEEEvvEEEEvNT_6ParamsE,@"STO_CUDA_ENTRY STV_DEFAULT"
_ZN7cutlass13device_kernelINS_4gemm6kernel13GemmUniversalIN4cute5tupleIJiiiiEEENS1_10collective13CollectiveMmaINS1_35MainloopSm100TmaUmmaWarpSpecializedILi5ELi2ELi4ENS5_IJNS4_1CILi2EEENSA_ILi1EEESC_EEEEENS5_IJNSA_ILi64EEENSA_ILi80EEENSA_ILi128EEEEEENS_6half_tENS5_IJlSC_lEEESJ_SK_NS4_8TiledMMAINS4_8MMA_AtomIJNS4_20SM100_MMA_F16BF16_SSISJ_SJ_fLi64ELi80ELNS4_4UMMA5MajorE0ELSP_0ELNSO_7ScaleInE0ELSQ_0EEEEEENS4_6LayoutINS5_IJSC_SC_SC_EEENS5_IJNSA_ILi0EEESV_SV_EEEEENS5_IJNS4_10UnderscoreESY_SY_EEEEENS4_13SM90_TMA_LOADENS4_14ComposedLayoutINS4_7SwizzleILi3ELi4ELi3EEENS4_18smem_ptr_flag_bitsILi16EEENST_INS5_IJNSA_ILi8EEESF_EEENS5_IJSF_SC_EEEEEEEvNS4_8identityENS4_23SM90_TMA_LOAD_MULTICASTES1B_vS1C_EENS_8epilogue10collective18CollectiveEpilogueINS1F_23Sm100TmaWarpSpecializedILi2ELi1ELi40ELb1ELb0EEEJSI_NS5_IJNST_ISF_SC_EENST_ISG_SC_EEEEESJ_SK_SJ_SK_NS1F_6fusion15FusionCallbacksIS1J_NS1N_17LinearCombinationISJ_fSJ_fLNS_15FloatRoundStyleE2EEESI_S1M_JEEENS4_5SM1004TMEM4LOAD26SM100_TMEM_LOAD_16dp256b2xES11_NS12_INS13_ILi1ELi4ELi3EEES16_NST_INS5_IJS17_NSA_ILi16EEEEEENS5_IJS1Y_SC_EEEEEEENS4_17SM75_U32x4_LDSM_NENS4_14SM90_TMA_STOREES22_NS4_17SM90_U32x4_STSM_NENS4_39AutoVectorizingCopyWithAssumedAlignmentILi128EEEEEEvvEEEEvNT_6ParamsE:
[----:B------:R-:W1:Y:S01]  /*0000*/  LDC R1, c[0x0][0x37c] ;  /* 0x0000df00ff017b82 */ /* 0x000e620000000800 */
[----:B------:R-:W2:Y:S01]  /*0010*/  S2R R104, SR_TID.X ;  /* 0x0000000000687919 */ /* 0x000ea20000002100 */
[----:B------:R-:W3:Y:S01]  /*0020*/  LDCU.64 UR8, c[0x0][0x890] ;  /* 0x00011200ff0877ac */ /* 0x000ee20008000a00 */
[----:B------:R-:W-:Y:S02]  /*0030*/  PRMT R97, RZ, 0x7610, R97 ;  /* 0x00007610ff617816 */ /* 0x000fe40000000061 */
[----:B------:R-:W-:Y:S01]  /*0040*/  ELECT P3, URZ, PT ;  /* 0x0000000000ff782f */ /* 0x000fe20003860000 */
[----:B---3--:R-:W-:-:S04]  /*0050*/  UISETP.NE.U32.AND UP0, UPT, UR8, URZ, UPT ;  /* 0x000000ff0800728c */ /* 0x008fc8000bf05070 */
[----:B------:R-:W-:Y:S01]  /*0060*/  UISETP.NE.AND.EX UP0, UPT, UR9, URZ, UPT, UP0 ;  /* 0x000000ff0900728c */ /* 0x000fe2000bf05300 */
[----:B--2---:R-:W-:-:S05]  /*0070*/  SHF.R.U32.HI R98, RZ, 0x5, R104 ;  /* 0x00000005ff627819 */ /* 0x004fca0000011668 */
[----:B------:R-:W2:Y:S02]  /*0080*/  SHFL.IDX PT, R0, R98, RZ, 0x1f ;  /* 0x00001fff62007589 */ /* 0x000ea400000e0000 */
[----:B--2---:R-:W-:Y:S01]  /*0090*/  R2UR UR20, R0 ;  /* 0x00000000001472ca */ /* 0x004fe200000e0000 */
[----:B-1----:R-:W-:-:S14]  /*00a0*/  BRA.U UP0, `(.L_x_0) ;  /* 0x0000000100307547 */ /* 0x002fdc000b800000 */
[----:B------:R-:W1:Y:S02]  /*00b0*/  LDCU.64 UR4, c[0x0][0x888] ;  /* 0x00011100ff0477ac */ /* 0x000e640008000a00 */
[----:B-1----:R-:W-:-:S04]  /*00c0*/  UISETP.NE.U32.AND UP0, UPT, UR4, URZ, UPT ;  /* 0x000000ff0400728c */ /* 0x002fc8000bf05070 */
[----:B------:R-:W-:-:S09]  /*00d0*/  UISETP.NE.AND.EX UP0, UPT, UR5, URZ, UPT, UP0 ;  /* 0x000000ff0500728c */ /* 0x000fd2000bf05300 */
[----:B------:R-:W-:Y:S05]  /*00e0*/  BRA.U !UP0, `(.L_x_1) ;  /* 0x0000000108147547 */ /* 0x000fea000b800000 */
[----:B------:R-:W1:Y:S01]  /*00f0*/  LDC.64 R58, c[0x0][0x888] ;  /* 0x00022200ff3a7b82 */ /* 0x000e620000000a00 */
[----:B------:R-:W1:Y:S02]  /*0100*/  LDCU.64 UR4, c[0x0][0x358] ;  /* 0x00006b00ff0477ac */ /* 0x000e640008000a00 */
[----:B-1----:R1:W5:Y:S01]  /*0110*/  LDG.E R58, desc[UR4][R58.64] ;  /* 0x000000043a3a7981 */ /* 0x002362000c1e1900 */
[----:B------:R-:W-:Y:S01]  /*0120*/  HFMA2 R97, -RZ, RZ, 0, 5.9604644775390625e-08 ;  /* 0x00000001ff617431 */ /* 0x000fe200000001ff */
[----:B------:R-:W-:Y:S05]  /*0130*/  BRA `(.L_x_0) ;  /* 0x00000000000c7947 */ /* 0x000fea0003800000 */
.L_x_1:
[----:B------:R-:W1:Y:S01]  /*0140*/  LDCU UR4, c[0x0][0x880] ;  /* 0x00011000ff0477ac */ /* 0x000e620008000800 */
[----:B------:R-:W-:Y:S01]  /*0150*/  HFMA2 R97, -RZ, RZ, 0, 5.9604644775390625e-08 ;  /* 0x00000001ff617431 */ /* 0x000fe200000001ff */
[----:B-1----:R-:W-:-:S07]  /*0160*/  MOV R58, UR4 ;  /* 0x00000004003a7c02 */ /* 0x002fce0008000f00 */
.L_x_0:
[----:B------:R-:W2:Y:S02]  /*0170*/  LDCU.64 UR4, c[0x0][0x8b0] ;  /* 0x00011600ff0477ac */ /* 0x000ea40008000a00 */
[----:B--2---:R-:W-:-:S04]  /*0180*/  UISETP.NE.U32.AND UP0, UPT, UR4, URZ, UPT ;  /* 0x000000ff0400728c */ /* 0x004fc8000bf05070 */
[----:B------:R-:W-:-:S09]  /*0190*/  UISETP.NE.AND.EX UP0, UPT, UR5, URZ, UPT, UP0 ;  /* 0x000000ff0500728c */ /* 0x000fd2000bf05300 */
[----:B------:R-:W-:Y:S05]  /*01a0*/  BRA.U UP0, `(.L_x_2) ;  /* 0x0000000100287547 */ /* 0x000fea000b800000 */
[----:B------:R-:W2:Y:S02]  /*01b0*/  LDCU.64 UR4, c[0x0][0x8a8] ;  /* 0x00011500ff0477ac */ /* 0x000ea40008000a00 */
[----:B--2---:R-:W-:-:S04]  /*01c0*/  UISETP.NE.U32.AND UP0, UPT, UR4, URZ, UPT ;  /* 0x000000ff0400728c */ /* 0x004fc8000bf05070 */
[----:B------:R-:W-:-:S09]  /*01d0*/  UISETP.NE.AND.EX UP0, UPT, UR5, URZ, UPT, UP0 ;  /* 0x000000ff0500728c */ /* 0x000fd2000bf05300 */
[----:B------:R-:W-:Y:S05]  /*01e0*/  BRA.U !UP0, `(.L_x_3) ;  /* 0x0000000108107547 */ /* 0x000fea000b800000 */
[----:B------:R-:W2:Y:S01]  /*01f0*/  LDC.64 R2, c[0x0][0x8a8] ;  /* 0x00022a00ff027b82 */ /* 0x000ea20000000a00 */
[----:B------:R-:W2:Y:S02]  /*0200*/  LDCU.64 UR4, c[0x0][0x358] ;  /* 0x00006b00ff0477ac */ /* 0x000ea40008000a00 */
[----:B--2---:R2:W5:Y:S01]  /*0210*/  LDG.E R57, desc[UR4][R2.64] ;  /* 0x0000000402397981 */ /* 0x004562000c1e1900 */
[----:B------:R-:W-:Y:S05]  /*0220*/  BRA `(.L_x_2) ;  /* 0x0000000000087947 */ /* 0x000fea0003800000 */
.L_x_3:
[----:B------:R-:W2:Y:S02]  /*0230*/  LDCU UR4, c[0x0][0x8a0] ;  /* 0x00011400ff0477ac */ /* 0x000ea40008000800 */
[----:B--2---:R-:W-:Y:S02]  /*0240*/  MOV R57, UR4 ;  /* 0x0000000400397c02 */ /* 0x004fe40008000f00 */
.L_x_2:
[----:B------:R-:W-:Y:S01]  /*0250*/  IMAD.U32 R0, RZ, RZ, UR20 ;  /* 0x00000014ff007e24 */ /* 0x000fe2000f8e00ff */
[----:B------:R-:W-:Y:S04]  /*0260*/  BSSY.RECONVERGENT B0, `(.L_x_4) ;  /* 0x000000c000007945 */ /* 0x000fe80003800200 */
[C---:B------:R-:W-:Y:S02]  /*0270*/  ISETP.NE.OR P1, PT, R0.reuse, 0x1, !P3 ;  /* 0x000000010000780c */ /* 0x040fe40005f25670 */
[----:B------:R-:W-:-:S11]  /*0280*/  ISETP.NE.OR P0, PT, R0, 0x3, !P3 ;  /* 0x000000030000780c */ /* 0x000fd60005f05670 */
[----:B------:R-:W-:Y:S05]  /*0290*/  @P1 BRA `(.L_x_5) ;  /* 0x0000000000201947 */ /* 0x000fea0003800000 */
[----:B------:R-:W3:Y:S02]  /*02a0*/  LDCU.64 UR4, c[0x0][0x348] ;  /* 0x00006900ff0477ac */ /* 0x000ee40008000a00 */
[----:B---3--:R-:W-:Y:S02]  /*02b0*/  UIADD3 UR6, UP1, UPT, UR4, 0x80, URZ ;  /* 0x0000008004067890 */ /* 0x008fe4000ff3e0ff */
[----:B------:R-:W-:Y:S02]  /*02c0*/  UIADD3 UR4, UP0, UPT, UR4, 0x180, URZ ;  /* 0x0000018004047890 */ /* 0x000fe4000ff1e0ff */
[----:B------:R-:W-:Y:S02]  /*02d0*/  UIADD3.X UR7, UPT, UPT, URZ, UR5, URZ, UP1, !UPT ;  /* 0x00000005ff077290 */ /* 0x000fe40008ffe4ff */
[----:B------:R-:W-:-:S07]  /*02e0*/  UIADD3.X UR5, UPT, UPT, URZ, UR5, URZ, UP0, !UPT ;  /* 0x00000005ff057290 */ /* 0x000fce00087fe4ff */
[----:B------:R3:W-:Y:S02]  /*02f0*/  UTMACCTL.PF [UR6] ;  /* 0x00000000060079b9 */ /* 0x0007e40008040000 */
[----:B------:R3:W-:Y:S02]  /*0300*/  UTMACCTL.PF [UR4] ;  /* 0x00000000040079b9 */ /* 0x0007e40008040000 */
[----:B---3--:R-:W-:Y:S01]  /*0310*/  NOP ;  /* 0x0000000000007918 */ /* 0x008fe20000000000 */
.L_x_5:
[----:B------:R-:W-:Y:S05]  /*0320*/  BSYNC.RECONVERGENT B0 ;  /* 0x0000000000007941 */ /* 0x000fea0003800200 */
.L_x_4:
[----:B------:R-:W-:Y:S04]  /*0330*/  BSSY.RECONVERGENT B0, `(.L_x_6) ;  /* 0x000000a000007945 */ /* 0x000fe80003800200 */
        /* <DEDUP_REMOVED lines=9> */
.L_x_7:
[----:B------:R-:W-:Y:S05]  /*03d0*/  BSYNC.RECONVERGENT B0 ;  /* 0x0000000000007941 */ /* 0x000fea0003800200 */
.L_x_6:
[----:B------:R-:W3:Y:S01]  /*03e0*/  LDCU.64 UR4, c[0x0][0x888] ;  /* 0x00011100ff0477ac */ /* 0x000ee20008000a00 */
[----:B------:R-:W-:Y:S02]  /*03f0*/  UISETP.EQ.U32.AND UP1, UPT, UR8, URZ, UPT ;  /* 0x000000ff0800728c */ /* 0x000fe4000bf22070 */
[----:B------:R-:W-:Y:S02]  /*0400*/  UPLOP3.LUT UP3, UPT, UPT, UPT, UPT, 0x80, 0x8 ;  /* 0x000000000008789c */ /* 0x000fe40003f6f070 */
[----:B---3--:R-:W-:-:S04]  /*0410*/  UISETP.NE.U32.AND UP0, UPT, UR4, URZ, UPT ;  /* 0x000000ff0400728c */ /* 0x008fc8000bf05070 */
[----:B------:R-:W-:-:S04]  /*0420*/  UISETP.NE.AND.EX UP2, UPT, UR5, URZ, UPT, UP0 ;  /* 0x000000ff0500728c */ /* 0x000fc8000bf45300 */
[----:B------:R-:W-:-:S04]  /*0430*/  UISETP.EQ.OR.EX UP4, UPT, UR9, URZ, !UP2, UP1 ;  /* 0x000000ff0900728c */ /* 0x000fc8000d782710 */
[----:B------:R-:W-:-:S05]  /*0440*/  UP2UR UR63, UPR, URZ, 0x10 ;  /* 0x00000010ff3f7883 */ /* 0x000fca0008000000 */
[----:B------:R-:W-:Y:S07]  /*0450*/  BRA.U !UP4, `(.L_x_8) ;  /* 0x000000010c207547 */ /* 0x000fee000b800000 */
[----:B------:R-:W-:Y:S01]  /*0460*/  UISETP.NE.U32.AND UP1, UPT, UR8, URZ, UPT ;  /* 0x000000ff0800728c */ /* 0x000fe2000bf25070 */
[----:B-----5:R-:W-:Y:S01]  /*0470*/  FSETP.NEU.AND P0, PT, R58, RZ, PT ;  /* 0x000000ff3a00720b */ /* 0x020fe20003f0d000 */
[----:B------:R-:W-:Y:S02]  /*0480*/  USEL UR4, URZ, 0xffffffff, UP2 ;  /* 0xffffffffff047887 */ /* 0x000fe40009000000 */
[----:B------:R-:W-:-:S10]  /*0490*/  UISETP.NE.AND.EX UP1, UPT, UR9, URZ, UPT, UP1 ;  /* 0x000000ff0900728c */ /* 0x000fd4000bf25310 */
[----:B------:R-:W-:Y:S01]  /*04a0*/  VOTEU.ANY UP0, P0 ;  /* 0x0000000000ff7886 */ /* 0x000fe20000000100 */
[----:B------:R-:W-:-:S04]  /*04b0*/  @!UP1 USEL UR4, URZ, 0xffffffff, UP0 ;  /* 0xffffffffff049887 */ /* 0x000fc80008000000 */
[----:B------:R-:W-:-:S04]  /*04c0*/  ULOP3.LUT UR4, UR4, 0x1, URZ, 0xc0, !UPT ;  /* 0x0000000104047892 */ /* 0x000fc8000f8ec0ff */
[----:B------:R-:W-:-:S11]  /*04d0*/  UISETP.NE.U32.AND UP3, UPT, UR4, 0x1, UPT ;  /* 0x000000010400788c */ /* 0x000fd6000bf65070 */
.L_x_8:
[----:B--2---:R-:W2:Y:S01]  /*04e0*/  SHFL.IDX PT, R2, R98, RZ, 0x1f ;  /* 0x00001fff62027589 */ /* 0x004ea200000e0000 */
[----:B------:R-:W-:Y:S01]  /*04f0*/  UISETP.NE.AND UP5, UPT, UR20, 0x2, UPT ;  /* 0x000000021400788c */ /* 0x000fe2000bfa5270 */
[----:B--2---:R-:W-:-:S13]  /*0500*/  ISETP.NE.AND P0, PT, R2, RZ, PT ;  /* 0x000000ff0200720c */ /* 0x004fda0003f05270 */
[----:B------:R-:W-:Y:S05]  /*0510*/  @P0 BRA `(.L_x_9) ;  /* 0x0000000000600947 */ /* 0x000fea0003800000 */
[----:B------:R-:W2:Y:S01]  /*0520*/  S2UR UR4, SR_CgaCtaId ;  /* 0x00000000000479c3 */ /* 0x000ea20000008800 */
[----:B------:R-:W-:Y:S01]  /*0530*/  UMOV UR5, 0x400 ;  /* 0x0000040000057882 */ /* 0x000fe20000000000 */
[----:B------:R-:W-:Y:S01]  /*0540*/  UMOV UR8, 0x1 ;  /* 0x0000000100087882 */ /* 0x000fe20000000000 */
[----:B------:R-:W-:Y:S01]  /*0550*/  UMOV UR6, 0x2 ;  /* 0x0000000200067882 */ /* 0x000fe20000000000 */
[----:B------:R-:W-:-:S04]  /*0560*/  UIADD3 UR8, UPT, UPT, -UR8, 0x100000, URZ ;  /* 0x0010000008087890 */ /* 0x000fc8000fffe1ff */
[----:B------:R-:W-:Y:S02]  /*0570*/  USHF.L.U32 UR9, UR8, 0xb, URZ ;  /* 0x0000000b08097899 */ /* 0x000fe400080006ff */
[----:B------:R-:W-:Y:S02]  /*0580*/  USHF.L.U32 UR8, UR8, 0x1, URZ ;  /* 0x0000000108087899 */ /* 0x000fe400080006ff */
[----:B------:R-:W-:-:S04]  /*0590*/  UIADD3 UR6, UPT, UPT, -UR6, 0x100000, URZ ;  /* 0x0010000006067890 */ /* 0x000fc8000fffe1ff */
[----:B------:R-:W-:Y:S02]  /*05a0*/  USHF.L.U32 UR7, UR6, 0xb, URZ ;  /* 0x0000000b06077899 */ /* 0x000fe400080006ff */
[----:B------:R-:W-:Y:S01]  /*05b0*/  USHF.L.U32 UR6, UR6, 0x1, URZ ;  /* 0x0000000106067899 */ /* 0x000fe200080006ff */
[----:B------:R-:W-:Y:S01]  /*05c0*/  ELECT P0, URZ, PT ;  /* 0x0000000000ff782f */ /* 0x000fe20003800000 */
[----:B--2---:R-:W-:Y:S01]  /*05d0*/  ULEA UR4, UR4, UR5, 0x18 ;  /* 0x0000000504047291 */ /* 0x004fe2000f8ec0ff */
[----:B------:R-:W2:Y:S11]  /*05e0*/  FENCE.VIEW.ASYNC.S ;  /* 0x00000000000073c6 */ /* 0x000eb60000000000 */
[----:B--2---:R2:W3:Y:S01]  /*05f0*/  SYNCS.EXCH.64 URZ, [UR4], UR8 ;  /* 0x0000000804ff75b2 */ /* 0x0044e20008000100 */
[----:B------:R2:W4:Y:S01]  /*0600*/  SYNCS.EXCH.64 URZ, [UR4+0x28], UR6 ;  /* 0x0000280604ff75b2 */ /* 0x0005220008000100 */
[----:B------:R2:W1:Y:S01]  /*0610*/  SYNCS.EXCH.64 URZ, [UR4+0x8], UR8 ;  /* 0x0000080804ff75b2 */ /* 0x0004620008000100 */
[----:B------:R2:W1:Y:S01]  /*0620*/  SYNCS.EXCH.64 URZ, [UR4+0x30], UR6 ;  /* 0x0000300604ff75b2 */ /* 0x0004620008000100 */
[----:B------:R2:W1:Y:S01]  /*0630*/  SYNCS.EXCH.64 URZ, [UR4+0x10], UR8 ;  /* 0x0000100804ff75b2 */ /* 0x0004620008000100 */
[----:B------:R2:W1:Y:S01]  /*0640*/  SYNCS.EXCH.64 URZ, [UR4+0x38], UR6 ;  /* 0x0000380604ff75b2 */ /* 0x0004620008000100 */
[----:B------:R2:W1:Y:S01]  /*0650*/  SYNCS.EXCH.64 URZ, [UR4+0x18], UR8 ;  /* 0x0000180804ff75b2 */ /* 0x0004620008000100 */
[----:B------:R2:W1:Y:S01]  /*0660*/  SYNCS.EXCH.64 URZ, [UR4+0x40], UR6 ;  /* 0x0000400604ff75b2 */ /* 0x0004620008000100 */
[----:B------:R2:W1:Y:S01]  /*0670*/  SYNCS.EXCH.64 URZ, [UR4+0x20], UR8 ;  /* 0x0000200804ff75b2 */ /* 0x0004620008000100 */
[----:B------:R2:W1:Y:S01]  /*0680*/  SYNCS.EXCH.64 URZ, [UR4+0x48], UR6 ;  /* 0x0000480604ff75b2 */ /* 0x0004620008000100 */
[----:B------:R-:W-:Y:S01]  /*0690*/  NOP ;  /* 0x0000000000007918 */ /* 0x000fe20000000000 */
.L_x_9:
[----:B------:R-:W2:Y:S01]  /*06a0*/  SHFL.IDX PT, R2, R98, RZ, 0x1f ;  /* 0x00001fff62027589 */ /* 0x000ea200000e0000 */
[----:B------:R-:W-:Y:S01]  /*06b0*/  NOP ;  /* 0x0000000000007918 */ /* 0x000fe20000000000 */
[----:B--2---:R-:W-:-:S13]  /*06c0*/  ISETP.NE.AND P0, PT, R2, 0x1, PT ;  /* 0x000000010200780c */ /* 0x004fda0003f05270 */
        /* <DEDUP_REMOVED lines=14> */
[----:B--2---:R2:W1:Y:S01]  /*07b0*/  SYNCS.EXCH.64 URZ, [UR4+0x50], UR8 ;  /* 0x0000500804ff75b2 */ /* 0x0044620008000100 */
[----:B------:R2:W1:Y:S01]  /*07c0*/  SYNCS.EXCH.64 URZ, [UR4+0x60], UR6 ;  /* 0x0000600604ff75b2 */ /* 0x0004620008000100 */
[----:B------:R2:W1:Y:S01]  /*07d0*/  SYNCS.EXCH.64 URZ, [UR4+0x58], UR8 ;  /* 0x0000580804ff75b2 */ /* 0x0004620008000100 */
[----:B------:R2:W1:Y:S01]  /*07e0*/  SYNCS.EXCH.64 URZ, [UR4+0x68], UR6 ;  /* 0x0000680604ff75b2 */ /* 0x0004620008000100 */
[----:B------:R-:W-:Y:S01]  /*07f0*/  NOP ;  /* 0x0000000000007918 */ /* 0x000fe20000000000 */
.L_x_10:
[----:B------:R-:W3:Y:S01]  /*0800*/  SHFL.IDX PT, R2, R98, RZ, 0x1f ;  /* 0x00001fff62027589 */ /* 0x000ee200000e0000 */
[----:B------:R-:W-:Y:S01]  /*0810*/  NOP ;  /* 0x0000000000007918 */ /* 0x000fe20000000000 */
[----:B---3--:R-:W-:-:S13]  /*0820*/  ISETP.NE.AND P0, PT, R2, 0x3, PT ;  /* 0x000000030200780c */ /* 0x008fda0003f05270 */
[----:B------:R-:W-:Y:S05]  /*0830*/  @P0 BRA `(.L_x_11) ;  /* 0x0000000000300947 */ /* 0x000fea0003800000 */
[----:B--2---:R-:W2:Y:S01]  /*0840*/  S2UR UR4, SR_CgaCtaId ;  /* 0x00000000000479c3 */ /* 0x004ea20000008800 */
[----:B------:R-:W-:Y:S01]  /*0850*/  UMOV UR6, 0x400 ;  /* 0x0000040000067882 */ /* 0x000fe20000000000 */
[----:B------:R-:W-:Y:S01]  /*0860*/  UMOV UR5, 0x20 ;  /* 0x0000002000057882 */ /* 0x000fe20000000000 */
[----:B------:R-:W-:Y:S01]  /*0870*/  ELECT P0, URZ, PT ;  /* 0x0000000000ff782f */ /* 0x000fe20003800000 */
[----:B--2---:R-:W-:Y:S02]  /*0880*/  ULEA UR6, UR4, UR6, 0x18 ;  /* 0x0000000604067291 */ /* 0x004fe4000f8ec0ff */
[----:B------:R-:W-:-:S04]  /*0890*/  UIADD3 UR4, UPT, UPT, -UR5, 0x100000, URZ ;  /* 0x0010000005047890 */ /* 0x000fc8000fffe1ff */
[----:B------:R-:W-:Y:S02]  /*08a0*/  USHF.L.U32 UR5, UR4, 0xb, URZ ;  /* 0x0000000b04057899 */ /* 0x000fe400080006ff */
[----:B------:R-:W-:Y:S01]  /*08b0*/  USHF.L.U32 UR4, UR4, 0x1, URZ ;  /* 0x0000000104047899 */ /* 0x000fe200080006ff */
[----:B------:R-:W2:Y:S11]  /*08c0*/  FENCE.VIEW.ASYNC.S ;  /* 0x00000000000073c6 */ /* 0x000eb60000000000 */
[----:B--2---:R3:W2:Y:S01]  /*08d0*/  SYNCS.EXCH.64 URZ, [UR6+0x70], UR4 ;  /* 0x0000700406ff75b2 */ /* 0x0046a20008000100 */
[----:B------:R3:W1:Y:S02]  /*08e0*/  SYNCS.EXCH.64 URZ, [UR6+0x78], UR4 ;  /* 0x0000780406ff75b2 */ /* 0x0006640008000100 */
[----:B---3--:R-:W-:Y:S01]  /*08f0*/  NOP ;  /* 0x0000000000007918 */ /* 0x008fe20000000000 */
.L_x_11:
[----:B------:R-:W3:Y:S01]  /*0900*/  SHFL.IDX PT, R2, R98, RZ, 0x1f ;  /* 0x00001fff62027589 */ /* 0x000ee200000e0000 */
[----:B------:R-:W-:Y:S01]  /*0910*/  NOP ;  /* 0x0000000000007918 */ /* 0x000fe20000000000 */
[----:B---3--:R-:W-:-:S13]  /*0920*/  ISETP.NE.AND P0, PT, R2, 0x4, PT ;  /* 0x000000040200780c */ /* 0x008fda0003f05270 */
[----:B------:R-:W-:Y:S05]  /*0930*/  @P0 BRA `(.L_x_12) ;  /* 0x00000000004c0947 */ /* 0x000fea0003800000 */
[----:B--2---:R-:W2:Y:S01]  /*0940*/  S2UR UR6, SR_CgaCtaId ;  /* 0x00000000000679c3 */ /* 0x004ea20000008800 */
[----:B------:R-:W-:Y:S01]  /*0950*/  UMOV UR4, 0x1e0 ;  /* 0x000001e000047882 */ /* 0x000fe20000000000 */
[----:B------:R-:W-:Y:S01]  /*0960*/  UMOV UR5, 0x400 ;  /* 0x0000040000057882 */ /* 0x000fe20000000000 */
[----:B------:R-:W-:Y:S01]  /*0970*/  USEL UR4, UR4, 0x1a0, UP3 ;  /* 0x000001a004047887 */ /* 0x000fe20009800000 */
[----:B------:R-:W-:Y:S01]  /*0980*/  UMOV UR8, 0x1 ;  /* 0x0000000100087882 */ /* 0x000fe20000000000 */
[----:B------:R-:W-:Y:S01]  /*0990*/  ELECT P0, URZ, PT ;  /* 0x0000000000ff782f */ /* 0x000fe20003800000 */
[----:B------:R-:W-:-:S04]  /*09a0*/  UIADD3 UR8, UPT, UPT, -UR8, 0x100000, URZ ;  /* 0x0010000008087890 */ /* 0x000fc8000fffe1ff */
[----:B------:R-:W-:Y:S02]  /*09b0*/  USHF.L.U32 UR9, UR8, 0xb, URZ ;  /* 0x0000000b08097899 */ /* 0x000fe400080006ff */
[----:B------:R-:W-:Y:S02]  /*09c0*/  USHF.L.U32 UR8, UR8, 0x1, URZ ;  /* 0x0000000108087899 */ /* 0x000fe400080006ff */
[----:B--2---:R-:W-:Y:S02]  /*09d0*/  ULEA UR6, UR6, UR5, 0x18 ;  /* 0x0000000506067291 */ /* 0x004fe4000f8ec0ff */
[----:B------:R-:W-:-:S04]  /*09e0*/  UIADD3 UR4, UPT, UPT, -UR4, 0x100000, URZ ;  /* 0x0010000004047890 */ /* 0x000fc8000fffe1ff */
[----:B------:R-:W-:Y:S02]  /*09f0*/  USHF.L.U32 UR5, UR4, 0xb, URZ ;  /* 0x0000000b04057899 */ /* 0x000fe400080006ff */
[----:B------:R-:W-:Y:S01]  /*0a00*/  USHF.L.U32 UR4, UR4, 0x1, URZ ;  /* 0x0000000104047899 */ /* 0x000fe200080006ff */
[----:B------:R-:W2:Y:S03]  /*0a10*/  FENCE.VIEW.ASYNC.S ;  /* 0x00000000000073c6 */ /* 0x000ea60000000000 */
[----:B--2---:R3:W2:Y:S08]  /*0a20*/  SYNCS.EXCH.64 URZ, [UR6+0x80], UR8 ;  /* 0x0000800806ff75b2 */ /* 0x0046b00008000100 */
[----:B------:R3:W1:Y:S01]  /*0a30*/  SYNCS.EXCH.64 URZ, [UR6+0x90], UR4 ;  /* 0x0000900406ff75b2 */ /* 0x0006620008000100 */
[----:B------:R3:W1:Y:S01]  /*0a40*/  SYNCS.EXCH.64 URZ, [UR6+0x88], UR8 ;  /* 0x0000880806ff75b2 */ /* 0x0006620008000100 */
[----:B------:R3:W1:Y:S02]  /*0a50*/  SYNCS.EXCH.64 URZ, [UR6+0x98], UR4 ;  /* 0x0000980406ff75b2 */ /* 0x0006640008000100 */
[----:B---3--:R-:W-:Y:S01]  /*0a60*/  NOP ;  /* 0x0000000000007918 */ /* 0x008fe20000000000 */
.L_x_12:
[----:B------:R-:W3:Y:S01]  /*0a70*/  SHFL.IDX PT, R2, R98, RZ, 0x1f ;  /* 0x00001fff62027589 */ /* 0x000ee200000e0000 */
[----:B------:R-:W-:Y:S01]  /*0a80*/  NOP ;  /* 0x0000000000007918 */ /* 0x000fe20000000000 */
[----:B---3--:R-:W-:-:S13]  /*0a90*/  ISETP.NE.AND P0, PT, R2, 0x5, PT ;  /* 0x000000050200780c */ /* 0x008fda0003f05270 */
[----:B------:R-:W-:Y:S05]  /*0aa0*/  @P0 BRA `(.L_x_13) ;  /* 0x0000000000580947 */ /* 0x000fea0003800000 */
[----:B--2---:R-:W2:Y:S01]  /*0ab0*/  S2UR UR4, SR_CgaCtaId ;  /* 0x00000000000479c3 */ /* 0x004ea20000008800 */
        /* <DEDUP_REMOVED lines=12> */
[----:B--2---:R3:W2:Y:S01]  /*0b80*/  SYNCS.EXCH.64 URZ, [UR4+0xa0], UR8 ;  /* 0x0000a00804ff75b2 */ /* 0x0046a20008000100 */
[----:B------:R3:W1:Y:S01]  /*0b90*/  SYNCS.EXCH.64 URZ, [UR4+0xc0], UR6 ;  /* 0x0000c00604ff75b2 */ /* 0x0006620008000100 */
[----:B------:R3:W1:Y:S01]  /*0ba0*/  SYNCS.EXCH.64 URZ, [UR4+0xa8], UR8 ;  /* 0x0000a80804ff75b2 */ /* 0x0006620008000100 */
[----:B------:R3:W1:Y:S01]  /*0bb0*/  SYNCS.EXCH.64 URZ, [UR4+0xc8], UR6 ;  /* 0x0000c80604ff75b2 */ /* 0x0006620008000100 */
[----:B------:R3:W1:Y:S01]  /*0bc0*/  SYNCS.EXCH.64 URZ, [UR4+0xb0], UR8 ;  /* 0x0000b00804ff75b2 */ /* 0x0006620008000100 */
[----:B------:R3:W1:Y:S01]  /*0bd0*/  SYNCS.EXCH.64 URZ, [UR4+0xd0], UR6 ;  /* 0x0000d00604ff75b2 */ /* 0x0006620008000100 */
[----:B------:R3:W1:Y:S01]  /*0be0*/  SYNCS.EXCH.64 URZ, [UR4+0xb8], UR8 ;  /* 0x0000b80804ff75b2 */ /* 0x0006620008000100 */
[----:B------:R3:W1:Y:S02]  /*0bf0*/  SYNCS.EXCH.64 URZ, [UR4+0xd8], UR6 ;  /* 0x0000d80604ff75b2 */ /* 0x0006640008000100 */
[----:B---3--:R-:W-:Y:S01]  /*0c00*/  NOP ;  /* 0x0000000000007918 */ /* 0x008fe20000000000 */
.L_x_13:
[----:B------:R-:W3:Y:S01]  /*0c10*/  SHFL.IDX PT, R2, R98, RZ, 0x1f ;  /* 0x00001fff62027589 */ /* 0x000ee200000e0000 */
[----:B------:R-:W1:Y:S01]  /*0c20*/  S2UR UR42, SR_CgaCtaId ;  /* 0x00000000002a79c3 */ /* 0x000e620000008800 */
[----:B------:R-:W-:Y:S01]  /*0c30*/  NOP ;  /* 0x0000000000007918 */ /* 0x000fe20000000000 */
[----:B---3--:R-:W-:-:S13]  /*0c40*/  ISETP.NE.AND P0, PT, R2, 0x3, PT ;  /* 0x000000030200780c */ /* 0x008fda0003f05270 */
[----:B-1----:R-:W-:Y:S05]  /*0c50*/  @P0 BRA `(.L_x_14) ;  /* 0x0000000000340947 */ /* 0x002fea0003800000 */
[----:B--2---:R-:W-:Y:S01]  /*0c60*/  UMOV UR4, 0x400 ;  /* 0x0000040000047882 */ /* 0x004fe20000000000 */
[----:B------:R-:W-:Y:S01]  /*0c70*/  UMOV UR6, 0x20 ;  /* 0x0000002000067882 */ /* 0x000fe20000000000 */
[----:B------:R-:W-:Y:S02]  /*0c80*/  ULEA UR4, UR42, UR4, 0x18 ;  /* 0x000000042a047291 */ /* 0x000fe4000f8ec0ff */
[----:B------:R-:W-:-:S04]  /*0c90*/  UIADD3 UR6, UPT, UPT, -UR6, 0x100000, URZ ;  /* 0x0010000006067890 */ /* 0x000fc8000fffe1ff */
[----:B------:R-:W-:Y:S02]  /*0ca0*/  USHF.L.U32 UR7, UR6, 0xb, URZ ;  /* 0x0000000b06077899 */ /* 0x000fe400080006ff */
[----:B------:R-:W-:Y:S01]  /*0cb0*/  USHF.L.U32 UR6, UR6, 0x1, URZ ;  /* 0x0000000106067899 */ /* 0x000fe200080006ff */
[----:B------:R-:W-:Y:S01]  /*0cc0*/  ELECT P0, URZ, PT ;  /* 0x0000000000ff782f */ /* 0x000fe20003800000 */
[----:B------:R-:W1:Y:S10]  /*0cd0*/  FENCE.VIEW.ASYNC.S ;  /* 0x00000000000073c6 */ /* 0x000e740000000000 */
[----:B-1----:R1:W3:Y:S01]  /*0ce0*/  SYNCS.EXCH.64 URZ, [UR4+0xe0], UR6 ;  /* 0x0000e00604ff75b2 */ /* 0x0022e20008000100 */
[----:B------:R1:W2:Y:S01]  /*0cf0*/  SYNCS.EXCH.64 URZ, [UR4+0xf0], UR6 ;  /* 0x0000f00604ff75b2 */ /* 0x0002a20008000100 */
[----:B------:R1:W1:Y:S01]  /*0d00*/  SYNCS.EXCH.64 URZ, [UR4+0xe8], UR6 ;  /* 0x0000e80604ff75b2 */ /* 0x0002620008000100 */
[----:B------:R1:W1:Y:S01]  /*0d10*/  SYNCS.EXCH.64 URZ, [UR4+0xf8], UR6 ;  /* 0x0000f80604ff75b2 */ /* 0x0002620008000100 */
[----:B------:R-:W-:Y:S01]  /*0d20*/  NOP ;  /* 0x0000000000007918 */ /* 0x000fe20000000000 */
.L_x_14:
[----:B-12---:R-:W1:Y:S01]  /*0d30*/  LDCU UR4, c[0x0][0x36c] ;  /* 0x00006d80ff0477ac */ /* 0x006e620008000800 */
[----:B------:R-:W-:Y:S01]  /*0d40*/  ISETP.NE.OR P3, PT, R0, 0x2, !P3 ;  /* 0x000000020000780c */ /* 0x000fe20005f65670 */
[----:B------:R-:W-:Y:S01]  /*0d50*/  NOP ;  /* 0x0000000000007918 */ /* 0x000fe20000000000 */
[----:B------:R-:W-:Y:S01]  /*0d60*/  LOP3.LUT R0, R104, 0x1f, RZ, 0xc0, !PT ;  /* 0x0000001f68007812 */ /* 0x000fe200078ec0ff */
[----:B------:R-:W-:Y:S02]  /*0d70*/  UISETP.NE.AND UP4, UPT, UR20, URZ, UPT ;  /* 0x000000ff1400728c */ /* 0x000fe4000bf85270 */
[----:B-1----:R-:W-:-:S09]  /*0d80*/  UISETP.EQ.U32.AND UP6, UPT, UR4, 0x1, UPT ;  /* 0x000000010400788c */ /* 0x002fd2000bfc2070 */
[----:B------:R-:W-:Y:S05]  /*0d90*/  BRA.U !UP6, `(.L_x_15) ;  /* 0x000000010e087547 */ /* 0x000fea000b800000 */
[----:B---34-:R-:W-:Y:S01]  /*0da0*/  UCGABAR_ARV ;  /* 0x00000000000079c7 */ /* 0x018fe20008000000 */
[----:B------:R-:W-:Y:S05]  /*0db0*/  BRA `(.L_x_16) ;  /* 0x0000000000047947 */ /* 0x000fea0003800000 */
.L_x_15:
[----:B---34-:R-:W-:Y:S01]  /*0dc0*/  NOP ;  /* 0x0000000000007918 */ /* 0x018fe20000000000 */
.L_x_16:
[----:B------:R-:W1:Y:S01]  /*0dd0*/  S2UR UR47, SR_CTAID.X ;  /* 0x00000000002f79c3 */ /* 0x000e620000002500 */
[----:B------:R-:W-:-:S05]  /*0de0*/  CS2R.32 R3, SR_CgaSize ;  /* 0x0000000000037805 */ /* 0x000fca0000008a00 */
[----:B------:R-:W-:-:S05]  /*0df0*/  IMAD R3, R3, -0xa0, RZ ;  /* 0xffffff6003037824 */ /* 0x000fca00078e02ff */
[----:B------:R-:W-:-:S14]  /*0e00*/  R2UR UR5, R3 ;  /* 0x00000000030572ca */ /* 0x000fdc00000e0000 */
[----:B------:R-:W2:Y:S01]  /*0e10*/  LDCU UR5, c[0x0][UR5+0x2b0] ;  /* 0x00005600050577ac */ /* 0x000ea20008000800 */
[----:B------:R-:W-:-:S05]  /*0e20*/  CS2R.32 R3, SR_CgaSize ;  /* 0x0000000000037805 */ /* 0x000fca0000008a00 */
[----:B------:R-:W-:-:S05]  /*0e30*/  IMAD R3, R3, -0xa0, RZ ;  /* 0xffffff6003037824 */ /* 0x000fca00078e02ff */
[----:B------:R-:W-:-:S14]  /*0e40*/  R2UR UR4, R3 ;  /* 0x00000000030472ca */ /* 0x000fdc00000e0000 */
[----:B------:R-:W3:Y:S01]  /*0e50*/  LDCU UR4, c[0x0][UR4+0x2b4] ;  /* 0x00005680040477ac */ /* 0x000ee20008000800 */
[----:B------:R-:W4:Y:S01]  /*0e60*/  S2UR UR48, SR_CTAID.Y ;  /* 0x00000000003079c3 */ /* 0x000f220000002600 */
[----:B------:R-:W-:-:S05]  /*0e70*/  CS2R.32 R3, SR_CgaSize ;  /* 0x0000000000037805 */ /* 0x000fca0000008a00 */
[----:B------:R-:W-:-:S05]  /*0e80*/  IMAD R3, R3, -0xa0, RZ ;  /* 0xffffff6003037824 */ /* 0x000fca00078e02ff */
[----:B------:R-:W-:-:S14]  /*0e90*/  R2UR UR61, R3 ;  /* 0x00000000033d72ca */ /* 0x000fdc00000e0000 */
[----:B------:R-:W3:Y:S01]  /*0ea0*/  LDCU UR61, c[0x0][UR61+0x2a0] ;  /* 0x000054003d3d77ac */ /* 0x000ee20008000800 */
[----:B------:R-:W-:-:S05]  /*0eb0*/  CS2R.32 R3, SR_CgaSize ;  /* 0x0000000000037805 */ /* 0x000fca0000008a00 */
[----:B------:R-:W-:-:S05]  /*0ec0*/  IMAD R3, R3, -0xa0, RZ ;  /* 0xffffff6003037824 */ /* 0x000fca00078e02ff */
[----:B------:R-:W-:-:S14]  /*0ed0*/  R2UR UR60, R3 ;  /* 0x00000000033c72ca */ /* 0x000fdc00000e0000 */
[----:B------:R-:W3:Y:S01]  /*0ee0*/  LDCU UR60, c[0x0][UR60+0x2a4] ;  /* 0x000054803c3c77ac */ /* 0x000ee20008000800 */
[----:B------:R-:W3:Y:S01]  /*0ef0*/  LDCU UR21, c[0x0][0xb24] ;  /* 0x00016480ff1577ac */ /* 0x000ee20008000800 */
[----:B------:R-:W3:Y:S01]  /*0f00*/  LDCU UR43, c[0x0][0xb24] ;  /* 0x00016480ff2b77ac */ /* 0x000ee20008000800 */
[----:B-1----:R-:W-:Y:S01]  /*0f10*/  I2FP.F32.U32 R3, UR47 ;  /* 0x0000002f00037c45 */ /* 0x002fe20008201000 */
[----:B------:R-:W1:Y:S04]  /*0f20*/  LDCU UR23, c[0x0][0xb30] ;  /* 0x00016600ff1777ac */ /* 0x000e680008000800 */
[----:B--2---:R-:W-:Y:S01]  /*0f30*/  FMUL R3, R3, UR5 ;  /* 0x0000000503037c20 */ /* 0x004fe20008400000 */
[----:B----4-:R-:W-:-:S05]  /*0f40*/  I2FP.F32.U32 R2, UR48 ;  /* 0x0000003000027c45 */ /* 0x010fca0008201000 */
[----:B------:R-:W2:Y:S01]  /*0f50*/  F2I.U32.TRUNC.NTZ R3, R3 ;  /* 0x0000000300037305 */ /* 0x000ea2000020f000 */
[----:B---3--:R-:W-:Y:S01]  /*0f60*/  FMUL R2, R2, UR4 ;  /* 0x0000000402027c20 */ /* 0x008fe20008400000 */
[----:B------:R-:W-:-:S04]  /*0f70*/  ULOP3.LUT UR4, UR42, 0x1, URZ, 0xc0, !UPT ;  /* 0x000000012a047892 */ /* 0x000fc8000f8ec0ff */
[----:B------:R-:W-:Y:S02]  /*0f80*/  UISETP.NE.U32.AND UP0, UPT, UR4, 0x1, UPT ;  /* 0x000000010400788c */ /* 0x000fe4000bf05070 */
[----:B------:R-:W3:Y:S02]  /*0f90*/  F2I.U32.TRUNC.NTZ R2, R2 ;  /* 0x0000000200027305 */ /* 0x000ee4000020f000 */
[----:B------:R-:W-:Y:S01]  /*0fa0*/  USEL UR4, URZ, 0xa00, UP0 ;  /* 0x00000a00ff047887 */ /* 0x000fe20008000000 */
[----:B--2---:R-:W-:Y:S02]  /*0fb0*/  R2UR UR6, R3 ;  /* 0x00000000030672ca */ /* 0x004fe400000e0000 */
[----:B---3--:R-:W-:Y:S02]  /*0fc0*/  R2UR UR5, R2 ;  /* 0x00000000020572ca */ /* 0x008fe400000e0000 */
[----:B------:R-:W-:-:S09]  /*0fd0*/  PRMT R2, RZ, 0x7610, R2 ;  /* 0x00007610ff027816 */ /* 0x000fd20000000002 */
[----:B------:R-:W-:-:S04]  /*0fe0*/  UIADD3 UR6, UPT, UPT, -UR6, URZ, URZ ;  /* 0x000000ff06067290 */ /* 0x000fc8000fffe1ff */
[----:B------:R-:W-:Y:S02]  /*0ff0*/  UIMAD UR61, UR61, UR6, UR47 ;  /* 0x000000063d3d72a4 */ /* 0x000fe4000f8e022f */
[----:B------:R-:W-:-:S04]  /*1000*/  UIADD3 UR5, UPT, UPT, -UR5, URZ, URZ ;  /* 0x000000ff05057290 */ /* 0x000fc8000fffe1ff */
[----:B------:R-:W-:Y:S01]  /*1010*/  UIMAD UR60, UR60, UR5, UR48 ;  /* 0x000000053c3c72a4 */ /* 0x000fe2000f8e0230 */
[----:B-1----:R-:W-:Y:S11]  /*1020*/  BRA.U UP4, `(.L_x_17) ;  /* 0x0000000104247547 */ /* 0x002ff6000b800000 */
[----:B------:R-:W-:-:S04]  /*1030*/  UISETP.NE.AND UP0, UPT, UR60, URZ, UPT ;  /* 0x000000ff3c00728c */ /* 0x000fc8000bf05270 */
[----:B------:R-:W-:-:S04]  /*1040*/  UISETP.EQ.OR UP0, UPT, UR61, URZ, !UP0 ;  /* 0x000000ff3d00728c */ /* 0x000fc8000c702670 */
[----:B------:R-:W-:Y:S02]  /*1050*/  USEL UR6, URZ, 0x1, !UP0 ;  /* 0x00000001ff067887 */ /* 0x000fe4000c000000 */
[----:B------:R-:W-:-:S04]  /*1060*/  UISETP.NE.AND UP0, UPT, UR60, URZ, UPT ;  /* 0x000000ff3c00728c */ /* 0x000fc8000bf05270 */
[----:B------:R-:W-:Y:S02]  /*1070*/  USEL UR5, URZ, 0x2, UP0 ;  /* 0x00000002ff057887 */ /* 0x000fe40008000000 */
[----:B------:R-:W-:-:S04]  /*1080*/  UISETP.NE.AND UP0, UPT, UR61, 0x1, UPT ;  /* 0x000000013d00788c */ /* 0x000fc8000bf05270 */
[----:B------:R-:W-:-:S04]  /*1090*/  USEL UR5, UR5, 0x2, UP0 ;  /* 0x0000000205057887 */ /* 0x000fc80008000000 */
[----:B------:R-:W-:-:S06]  /*10a0*/  UIADD3 UR5, UPT, UPT, UR6, UR5, URZ ;  /* 0x0000000506057290 */ /* 0x000fcc000fffe0ff */
[----:B------:R-:W-:-:S07]  /*10b0*/  MOV R2, UR5 ;  /* 0x0000000500027c02 */ /* 0x000fce0008000f00 */
.L_x_17:
[----:B------:R-:W1:Y:S01]  /*10c0*/  S2UR UR36, SR_CTAID.Z ;  /* 0x00000000002479c3 */ /* 0x000e620000002700 */
[----:B------:R-:W-:-:S09]  /*10d0*/  UISETP.GE.AND UP0, UPT, UR21, 0x1, UPT ;  /* 0x000000011500788c */ /* 0x000fd2000bf06270 */
[----:B------:R-:W-:Y:S05]  /*10e0*/  BRA.U !UP0, `(.L_x_18) ;  /* 0x0000000108d07547 */ /* 0x000fea000b800000 */
[----:B------:R-:W2:Y:S01]  /*10f0*/  LDCU.128 UR12, c[0x0][0xb10] ;  /* 0x00016200ff0c77ac */ /* 0x000ea20008000c00 */
[----:B------:R-:W3:Y:S01]  /*1100*/  LDCU UR22, c[0x0][0xb0c] ;  /* 0x00016180ff1677ac */ /* 0x000ee20008000800 */
[----:B------:R-:W4:Y:S01]  /*1110*/  LDCU UR7, c[0x0][0x370] ;  /* 0x00006e00ff0777ac */ /* 0x000f220008000800 */
[----:B------:R-:W1:Y:S01]  /*1120*/  LDCU UR8, c[0x0][0x374] ;  /* 0x00006e80ff0877ac */ /* 0x000e620008000800 */
[----:B------:R-:W1:Y:S01]  /*1130*/  LDCU UR9, c[0x0][0xb20] ;  /* 0x00016400ff0977ac */ /* 0x000e620008000800 */
[----:B--2---:R-:W-:Y:S02]  /*1140*/  UIMAD.WIDE.U32 UR10, UR47, UR12, URZ ;  /* 0x0000000c2f0a72a5 */ /* 0x004fe4000f8e00ff */
[----:B---3--:R-:W-:Y:S02]  /*1150*/  UISETP.NE.AND UP0, UPT, UR22, 0x1, UPT ;  /* 0x000000011600788c */ /* 0x008fe4000bf05270 */
[----:B------:R-:W-:Y:S02]  /*1160*/  UIMAD.WIDE.U32 UR16, UR48, UR15, URZ ;  /* 0x0000000f301072a5 */ /* 0x000fe4000f8e00ff */
[----:B----4-:R-:W-:Y:S01]  /*1170*/  UIMAD.WIDE.U32 UR18, UR7, UR12, URZ ;  /* 0x0000000c071272a5 */ /* 0x010fe2000f8e00ff */
[----:B------:R-:W-:Y:S01]  /*1180*/  UMOV UR6, UR11 ;  /* 0x0000000b00067c82 */ /* 0x000fe20008000000 */
[----:B------:R-:W-:-:S02]  /*1190*/  UISETP.NE.AND UP1, UPT, UR21, 0x1, UPT ;  /* 0x000000011500788c */ /* 0x000fc4000bf25270 */
[----:B------:R-:W-:Y:S01]  /*11a0*/  USHF.R.U32.HI UR6, URZ, UR13, UR6 ;  /* 0x0000000dff067299 */ /* 0x000fe20008011606 */
[----:B------:R-:W2:Y:S02]  /*11b0*/  LDCU.64 UR10, c[0x0][0xb28] ;  /* 0x00016500ff0a77ac */ /* 0x000ea40008000a00 */
[----:B------:R-:W-:Y:S01]  /*11c0*/  UMOV UR18, UR19 ;  /* 0x0000001300127c82 */ /* 0x000fe20008000000 */
[----:B------:R-:W-:Y:S02]  /*11d0*/  USEL UR6, UR47, UR6, !UP0 ;  /* 0x000000062f067287 */ /* 0x000fe4000c000000 */
[----:B------:R-:W-:Y:S02]  /*11e0*/  @UP0 USHF.R.U32.HI UR7, URZ, UR13, UR18 ;  /* 0x0000000dff070299 */ /* 0x000fe40008011612 */
[----:B------:R-:W-:Y:S02]  /*11f0*/  UISETP.NE.AND UP0, UPT, UR14, 0x1, UPT ;  /* 0x000000010e00788c */ /* 0x000fe4000bf05270 */
[----:B-1----:R-:W-:Y:S01]  /*1200*/  UIMAD.WIDE.U32 UR12, UR8, UR15, URZ ;  /* 0x0000000f080c72a5 */ /* 0x002fe2000f8e00ff */
[----:B------:R-:W-:-:S02]  /*1210*/  UMOV UR5, UR17 ;  /* 0x0000001100057c82 */ /* 0x000fc40008000000 */
[----:B------:R-:W-:-:S04]  /*1220*/  USHF.R.U32.HI UR5, URZ, UR9, UR5 ;  /* 0x00000009ff057299 */ /* 0x000fc80008011605 */
[----:B------:R-:W-:Y:S01]  /*1230*/  UMOV UR12, UR13 ;  /* 0x0000000d000c7c82 */ /* 0x000fe20008000000 */
[----:B--2---:R-:W-:Y:S02]  /*1240*/  UIMAD.WIDE.U32 UR16, UR7, UR10, URZ ;  /* 0x0000000a071072a5 */ /* 0x004fe4000f8e00ff */
[----:B------:R-:W-:Y:S02]  /*1250*/  @UP0 USHF.R.U32.HI UR8, URZ, UR9, UR12 ;  /* 0x00000009ff080299 */ /* 0x000fe4000801160c */
[----:B------:R-:W-:Y:S02]  /*1260*/  USEL UR5, UR48, UR5, !UP0 ;  /* 0x0000000530057287 */ /* 0x000fe4000c000000 */
[----:B------:R-:W-:Y:S01]  /*1270*/  UIMAD.WIDE.U32 UR12, UR8, UR10, URZ ;  /* 0x0000000a080c72a5 */ /* 0x000fe2000f8e00ff */
[----:B------:R-:W-:Y:S02]  /*1280*/  UMOV UR16, UR17 ;  /* 0x0000001100107c82 */ /* 0x000fe40008000000 */
[----:B------:R-:W-:-:S04]  /*1290*/  @UP1 USHF.R.U32.HI UR7, URZ, UR11, UR16 ;  /* 0x0000000bff071299 */ /* 0x000fc80008011610 */
[----:B------:R-:W-:Y:S01]  /*12a0*/  UMOV UR12, UR13 ;  /* 0x0000000d000c7c82 */ /* 0x000fe20008000000 */
[----:B------:R-:W-:Y:S02]  /*12b0*/  UIMAD UR9, UR7, UR21, URZ ;  /* 0x00000015070972a4 */ /* 0x000fe4000f8e02ff */
[----:B------:R-:W-:Y:S02]  /*12c0*/  @UP1 USHF.R.U32.HI UR8, URZ, UR11, UR12 ;  /* 0x0000000bff081299 */ /* 0x000fe4000801160c */
[----:B------:R-:W-:Y:S02]  /*12d0*/  UIMAD.WIDE.U32 UR12, UR5, UR10, URZ ;  /* 0x0000000a050c72a5 */ /* 0x000fe4000f8e00ff */
[----:B------:R-:W-:Y:S02]  /*12e0*/  UIMAD UR8, UR8, UR21, URZ ;  /* 0x00000015080872a4 */ /* 0x000fe4000f8e02ff */
[----:B------:R-:W-:Y:S02]  /*12f0*/  UIADD3 UR12, UPT, UPT, -UR6, URZ, URZ ;  /* 0x000000ff060c7290 */ /* 0x000fe4000fffe1ff */
[----:B------:R-:W-:-:S02]  /*1300*/  UISETP.GE.AND UP0, UPT, UR5, UR8, UPT ;  /* 0x000000080500728c */ /* 0x000fc4000bf06270 */
[----:B------:R-:W-:Y:S02]  /*1310*/  UIMAD UR47, UR22, UR12, UR47 ;  /* 0x0000000c162f72a4 */ /* 0x000fe4000f8e022f */
[----:B------:R-:W-:Y:S02]  /*1320*/  UISETP.GE.OR UP0, UPT, UR6, UR9, UP0 ;  /* 0x000000090600728c */ /* 0x000fe40008706670 */
[----:B------:R-:W-:-:S03]  /*1330*/  UIMAD.WIDE.U32 UR8, UR6, UR10, URZ ;  /* 0x0000000a060872a5 */ /* 0x000fc6000f8e00ff */
[----:B------:R-:W-:Y:S02]  /*1340*/  UMOV UR10, UR13 ;  /* 0x0000000d000a7c82 */ /* 0x000fe40008000000 */
[----:B------:R-:W-:-:S04]  /*1350*/  USHF.R.U32.HI UR10, URZ, UR11, UR10 ;  /* 0x0000000bff0a7299 */ /* 0x000fc8000801160a */
[----:B------:R-:W-:Y:S02]  /*1360*/  USEL UR8, UR5, UR10, !UP1 ;  /* 0x0000000a05087287 */ /* 0x000fe4000c800000 */
[----:B------:R-:W-:Y:S02]  /*1370*/  @!UP0 USHF.R.U32.HI UR9, URZ, UR11, UR9 ;  /* 0x0000000bff098299 */ /* 0x000fe40008011609 */
[----:B------:R-:W-:Y:S02]  /*1380*/  UIADD3 UR10, UPT, UPT, -UR8, URZ, URZ ;  /* 0x000000ff080a7290 */ /* 0x000fe4000fffe1ff */
[----:B------:R-:W-:Y:S02]  /*1390*/  @!UP0 USEL UR9, UR6, UR9, !UP1 ;  /* 0x0000000906098287 */ /* 0x000fe4000c800000 */
[----:B------:R-:W-:Y:S02]  /*13a0*/  UIMAD UR10, UR21, UR10, UR5 ;  /* 0x0000000a150a72a4 */ /* 0x000fe4000f8e0205 */
[----:B------:R-:W-:-:S02]  /*13b0*/  UIADD3 UR11, UPT, UPT, -UR5, URZ, URZ ;  /* 0x000000ff050b7290 */ /* 0x000fc4000fffe1ff */
[----:B------:R-:W-:Y:S02]  /*13c0*/  @!UP0 UIMAD UR7, UR10, UR7, UR9 ;  /* 0x000000070a0782a4 */ /* 0x000fe4000f8e0209 */
[----:B------:R-:W-:Y:S02]  /*13d0*/  @!UP0 UIADD3 UR8, UPT, UPT, UR8, -UR9, URZ ;  /* 0x8000000908088290 */ /* 0x000fe4000fffe0ff */
[----:B------:R-:W-:Y:S02]  /*13e0*/  UIMAD UR11, UR14, UR11, UR48 ;  /* 0x0000000b0e0b72a4 */ /* 0x000fe4000f8e0230 */
[----:B------:R-:W-:-:S03]  /*13f0*/  @!UP0 UIMAD UR5, UR8, UR21, UR6 ;  /* 0x00000015080582a4 */ /* 0x000fc6000f8e0206 */
[----:B------:R-:W-:Y:S01]  /*1400*/  @!UP0 UMOV UR6, UR7 ;  /* 0x0000000700068c82 */ /* 0x000fe20008000000 */
[----:B------:R-:W-:Y:S02]  /*1410*/  UIMAD UR48, UR5, UR14, UR11 ;  /* 0x0000000e053072a4 */ /* 0x000fe4000f8e020b */
[----:B------:R-:W-:-:S12]  /*1420*/  UIMAD UR47, UR6, UR22, UR47 ;  /* 0x00000016062f72a4 */ /* 0x000fd8000f8e022f */
.L_x_18:
[----:B------:R-:W-:-:S09]  /*1430*/  UISETP.NE.AND UP0, UPT, UR23, 0x1, UPT ;  /* 0x000000011700788c */ /* 0x000fd2000bf05270 */
[----:B------:R-:W-:Y:S05]  /*1440*/  BRA.U UP0, `(.L_x_19) ;  /* 0x0000000100447547 */ /* 0x000fea000b800000 */
[----:B------:R-:W2:Y:S01]  /*1450*/  LDCU.128 UR12, c[0x0][0xb10] ;  /* 0x00016200ff0c77ac */ /* 0x000ea20008000c00 */
[----:B------:R-:W3:Y:S01]  /*1460*/  LDCU UR10, c[0x0][0xb0c] ;  /* 0x00016180ff0a77ac */ /* 0x000ee20008000800 */
[----:B------:R-:W4:Y:S01]  /*1470*/  LDCU UR11, c[0x0][0xb20] ;  /* 0x00016400ff0b77ac */ /* 0x000f220008000800 */
[----:B--2---:R-:W-:Y:S02]  /*1480*/  UIMAD.WIDE.U32 UR6, UR47, UR12, URZ ;  /* 0x0000000c2f0672a5 */ /* 0x004fe4000f8e00ff */
[----:B------:R-:W-:Y:S02]  /*1490*/  UIMAD.WIDE.U32 UR8, UR48, UR15, URZ ;  /* 0x0000000f300872a5 */ /* 0x000fe4000f8e00ff */
[----:B---3--:R-:W-:-:S03]  /*14a0*/  UISETP.NE.AND UP0, UPT, UR10, 0x1, UPT ;  /* 0x000000010a00788c */ /* 0x008fc6000bf05270 */
[----:B------:R-:W-:Y:S02]  /*14b0*/  UMOV UR6, UR7 ;  /* 0x0000000700067c82 */ /* 0x000fe40008000000 */
[----:B------:R-:W-:Y:S01]  /*14c0*/  USHF.R.U32.HI UR6, URZ, UR13, UR6 ;  /* 0x0000000dff067299 */ /* 0x000fe20008011606 */
[----:B------:R-:W-:-:S03]  /*14d0*/  UMOV UR5, UR9 ;  /* 0x0000000900057c82 */ /* 0x000fc60008000000 */
[----:B------:R-:W-:Y:S02]  /*14e0*/  USEL UR6, UR47, UR6, !UP0 ;  /* 0x000000062f067287 */ /* 0x000fe4000c000000 */
[----:B------:R-:W-:Y:S02]  /*14f0*/  UISETP.NE.AND UP0, UPT, UR14, 0x1, UPT ;  /* 0x000000010e00788c */ /* 0x000fe4000bf05270 */
[----:B----4-:R-:W-:-:S04]  /*1500*/  USHF.R.U32.HI UR5, URZ, UR11, UR5 ;  /* 0x0000000bff057299 */ /* 0x010fc80008011605 */
[----:B------:R-:W-:-:S04]  /*1510*/  USEL UR5, UR48, UR5, !UP0 ;  /* 0x0000000530057287 */ /* 0x000fc8000c000000 */
[----:B------:R-:W-:Y:S02]  /*1520*/  UIADD3 UR7, UPT, UPT, UR6, -UR5, URZ ;  /* 0x8000000506077290 */ /* 0x000fe4000fffe0ff */
[----:B------:R-:W-:Y:S02]  /*1530*/  UIADD3 UR5, UPT, UPT, -UR6, UR5, URZ ;  /* 0x0000000506057290 */ /* 0x000fe4000fffe1ff */
[----:B------:R-:W-:Y:S02]  /*1540*/  UIMAD UR48, UR7, UR14, UR48 ;  /* 0x0000000e073072a4 */ /* 0x000fe4000f8e0230 */
[----:B------:R-:W-:-:S12]  /*1550*/  UIMAD UR47, UR5, UR10, UR47 ;  /* 0x0000000a052f72a4 */ /* 0x000fd8000f8e022f */
.L_x_19:
[----:B------:R-:W-:Y:S01]  /*1560*/  UISETP.NE.AND UP0, UPT, UR20, 0x2, UPT ;  /* 0x000000021400788c */ /* 0x000fe2000bf05270 */
[----:B------:R-:W-:Y:S09]  /*1570*/  BRA.U !UP6, `(.L_x_20) ;  /* 0x000000010e0c7547 */ /* 0x000ff2000b800000 */
[----:B------:R-:W-:Y:S01]  /*1580*/  UCGABAR_WAIT ;  /* 0x0000000000007dc7 */ /* 0x000fe20008000000 */
[----:B------:R-:W-:Y:S01]  /*1590*/  CCTL.IVALL ;  /* 0x00000000ff00798f */ /* 0x000fe20002000000 */
[----:B------:R-:W-:Y:S05]  /*15a0*/  BRA `(.L_x_21) ;  /* 0x0000000000047947 */ /* 0x000fea0003800000 */
.L_x_20:
[----:B------:R-:W-:Y:S06]  /*15b0*/  BAR.SYNC.DEFER_BLOCKING 0x0 ;  /* 0x0000000000007b1d */ /* 0x000fec0000010000 */
.L_x_21:
[----:B------:R-:W-:Y:S05]  /*15c0*/  BRA.U UP0, `(.L_x_22) ;  /* 0x0000001500447547 */ /* 0x000fea000b800000 */
[----:B------:R-:W2:Y:S01]  /*15d0*/  LDCU UR7, c[0x0][0x38c] ;  /* 0x00007180ff0777ac */ /* 0x000ea20008000800 */
[----:B------:R-:W-:Y:S01]  /*15e0*/  PLOP3.LUT P1, PT, PT, PT, UP3, 0x80, 0x8 ;  /* 0x000000000008781c */ /* 0x000fe20003f2f038 */
[----:B------:R-:W-:Y:S01]  /*15f0*/  IMAD.MOV.U32 R12, RZ, RZ, 0x1 ;  /* 0x00000001ff0c7424 */ /* 0x000fe200078e00ff */
[----:B------:R-:W-:Y:S01]  /*1600*/  ISETP.EQ.OR P2, PT, R0, RZ, P3 ;  /* 0x000000ff0000720c */ /* 0x000fe20001f42670 */
[----:B------:R-:W-:Y:S01]  /*1610*/  UISETP.NE.AND UP1, UPT, UR20, URZ, UPT ;  /* 0x000000ff1400728c */ /* 0x000fe2000bf25270 */
[----:B------:R-:W-:Y:S01]  /*1620*/  PLOP3.LUT P1, PT, P1, PT, PT, 0x8, 0x80 ;  /* 0x000000000080781c */ /* 0x000fe20000f2e170 */
[----:B------:R-:W-:Y:S01]  /*1630*/  USEL UR31, URZ, 0x1, UP5 ;  /* 0x00000001ff1f7887 */ /* 0x000fe2000a800000 */
[----:B------:R-:W-:Y:S01]  /*1640*/  CS2R R10, SRZ ;  /* 0x00000000000a7805 */ /* 0x000fe2000001ff00 */
[----:B------:R-:W-:Y:S01]  /*1650*/  IMAD.MOV.U32 R9, RZ, RZ, RZ ;  /* 0x000000ffff097224 */ /* 0x000fe200078e00ff */
[----:B------:R-:W3:Y:S01]  /*1660*/  LDCU UR49, c[0x0][0x370] ;  /* 0x00006e00ff3177ac */ /* 0x000ee20008000800 */
[----:B------:R-:W-:Y:S01]  /*1670*/  IMAD.MOV.U32 R8, RZ, RZ, 0x1 ;  /* 0x00000001ff087424 */ /* 0x000fe200078e00ff */
[----:B------:R-:W4:Y:S01]  /*1680*/  LDCU.64 UR40, c[0x0][0x348] ;  /* 0x00006900ff2877ac */ /* 0x000f220008000a00 */
[----:B------:R-:W-:-:S02]  /*1690*/  USHF.R.U32.HI UR53, URZ, 0x6, UR4 ;  /* 0x00000006ff357899 */ /* 0x000fc40008011604 */
[----:B--2---:R-:W-:Y:S02]  /*16a0*/  UIADD3 UR6, UPT, UPT, UR7, 0x7f, URZ ;  /* 0x0000007f07067890 */ /* 0x004fe4000fffe0ff */
[----:B------:R-:W-:Y:S02]  /*16b0*/  UIADD3 UR54, UPT, UPT, UR7, 0xfe, URZ ;  /* 0x000000fe07367890 */ /* 0x000fe4000fffe0ff */
[----:B------:R-:W-:Y:S01]  /*16c0*/  USHF.R.S32.HI UR5, URZ, 0x1f, UR6 ;  /* 0x0000001fff057899 */ /* 0x000fe20008011406 */
[----:B------:R-:W2:Y:S03]  /*16d0*/  LDCU UR46, c[0x0][0x374] ;  /* 0x00006e80ff2e77ac */ /* 0x000ea60008000800 */
[----:B------:R-:W-:Y:S02]  /*16e0*/  ULEA.HI UR5, UR5, UR6, URZ, 0x7 ;  /* 0x0000000605057291 */ /* 0x000fe4000f8f38ff */
[----:B------:R-:W-:-:S02]  /*16f0*/  USEL UR31, UR31, 0x2, UP1 ;  /* 0x000000021f1f7887 */ /* 0x000fc40008800000 */
[----:B------:R-:W-:Y:S02]  /*1700*/  USHF.R.S32.HI UR51, URZ, 0x7, UR5 ;  /* 0x00000007ff337899 */ /* 0x000fe40008011405 */
[----:B------:R-:W-:Y:S02]  /*1710*/  UIADD3 UR5, UPT, UPT, UR7, -0x1, URZ ;  /* 0xffffffff07057890 */ /* 0x000fe4000fffe0ff */
[----:B------:R-:W-:Y:S02]  /*1720*/  UISETP.LT.U32.AND UP0, UPT, UR51, 0x5, UPT ;  /* 0x000000053300788c */ /* 0x000fe4000bf01070 */
[----:B------:R-:W-:Y:S02]  /*1730*/  UISETP.GE.U32.AND UP2, UPT, UR5, -0xff, UPT ;  /* 0xffffff010500788c */ /* 0x000fe4000bf46070 */
[----:B------:R-:W-:Y:S01]  /*1740*/  USEL UR50, UR51, 0x5, UP0 ;  /* 0x0000000533327887 */ /* 0x000fe20008000000 */
[----:B------:R-:W-:-:S03]  /*1750*/  UMOV UR29, URZ ;  /* 0x000000ff001d7c82 */ /* 0x000fc60008000000 */
[----:B------:R-:W-:Y:S02]  /*1760*/  UIADD3 UR30, UPT, UPT, UR50, -0x1, URZ ;  /* 0xffffffff321e7890 */ /* 0x000fe4000fffe0ff */
[----:B------:R-:W-:-:S03]  /*1770*/  UIADD3 UR52, UPT, UPT, UR51, -UR50, URZ ;  /* 0x8000003233347290 */ /* 0x000fc6000fffe0ff */
[----:B------:R-:W-:-:S04]  /*1780*/  @UP2 UIADD3 UR30, UPT, UPT, UR50, URZ, URZ ;  /* 0x000000ff321e2290 */ /* 0x000fc8000fffe0ff */
[----:B--234-:R-:W-:-:S12]  /*1790*/  UIADD3 UR30, UPT, UPT, UR30, 0x1, URZ ;  /* 0x000000011e1e7890 */ /* 0x01cfd8000fffe0ff */
.L_x_42:
[----:B------:R-:W-:Y:S01]  /*17a0*/  UISETP.NE.AND UP0, UPT, UR42, URZ, UPT ;  /* 0x000000ff2a00728c */ /* 0x000fe2000bf05270 */
[----:B------:R-:W2:Y:S08]  /*17b0*/  S2UR UR42, SR_CgaCtaId ;  /* 0x00000000002a79c3 */ /* 0x000eb00000008800 */
[----:B------:R-:W-:Y:S05]  /*17c0*/  BRA.U UP0, `(.L_x_23) ;  /* 0x0000000100347547 */ /* 0x000fea000b800000 */
[----:B------:R-:W3:Y:S01]  /*17d0*/  S2R R0, SR_CgaCtaId ;  /* 0x0000000000007919 */ /* 0x000ee20000008800 */
[----:B------:R-:W-:-:S04]  /*17e0*/  MOV R2, 0x400 ;  /* 0x0000040000027802 */ /* 0x000fc80000000f00 */
[----:B---3--:R-:W-:Y:S02]  /*17f0*/  LEA R0, R0, R2, 0x18 ;  /* 0x0000000200007211 */ /* 0x008fe400078ec0ff */
[----:B------:R-:W-:-:S03]  /*1800*/  SHF.L.U32 R2, R8, 0x1f, RZ ;  /* 0x0000001f08027819 */ /* 0x000fc600000006ff */
[----:B------:R-:W-:-:S04]  /*1810*/  IMAD R0, R9, 0x8, R0 ;  /* 0x0000000809007824 */ /* 0x000fc800078e0200 */
[----:B------:R-:W3:Y:S02]  /*1820*/  SYNCS.PHASECHK.TRANS64.TRYWAIT P0, [R0+URZ+0xf0], R2 ;  /* 0x0000f002000075a7 */ /* 0x000ee400080011ff */
[----:B---3--:R-:W-:Y:S05]  /*1830*/  @!P0 BRA `(.L_x_24) ;  /* 0x0000006000548947 */ /* 0x008fea0003800000 */
.L_x_114:
[----:B------:R-:W-:Y:S01]  /*1840*/  VIADD R9, R9, 0x1 ;  /* 0x0000000109097836 */ /* 0x000fe20000000000 */
[----:B------:R3:W-:Y:S04]  /*1850*/  SYNCS.ARRIVE.TRANS64.A1T0 RZ, [R0+URZ+0xe0], RZ ;  /* 0x0000e0ff00ff79a7 */ /* 0x0007e800081000ff */
[----:B------:R-:W-:-:S04]  /*1860*/  ISETP.NE.AND P0, PT, R9, 0x2, PT ;  /* 0x000000020900780c */ /* 0x000fc80003f05270 */
[----:B------:R-:W-:Y:S02]  /*1870*/  SEL R9, R9, RZ, P0 ;  /* 0x000000ff09097207 */ /* 0x000fe40000000000 */
[----:B---3--:R-:W-:-:S04]  /*1880*/  SEL R0, RZ, 0x1, P0 ;  /* 0x00000001ff007807 */ /* 0x008fc80000000000 */
[----:B------:R-:W-:-:S07]  /*1890*/  LOP3.LUT R8, R8, R0, RZ, 0x3c, !PT ;  /* 0x0000000008087212 */ /* 0x000fce00078e3cff */
.L_x_23:
[----:B------:R-:W-:Y:S01]  /*18a0*/  UMOV UR13, 0x400 ;  /* 0x00000400000d7882 */ /* 0x000fe20000000000 */
[----:B------:R-:W-:Y:S01]  /*18b0*/  SHF.L.U32 R0, R12, 0x1f, RZ ;  /* 0x0000001f0c007819 */ /* 0x000fe200000006ff */
[----:B--2---:R-:W-:Y:S02]  /*18c0*/  ULEA UR13, UR42, UR13, 0x18 ;  /* 0x0000000d2a0d7291 */ /* 0x004fe4000f8ec0ff */
[----:B------:R-:W-:Y:S02]  /*18d0*/  UISETP.GE.U32.AND UP0, UPT, UR54, 0xff, UPT ;  /* 0x000000ff3600788c */ /* 0x000fe4000bf06070 */
[----:B------:R-:W-:Y:S02]  /*18e0*/  ULEA UR5, UR29, UR13, 0x3 ;  /* 0x0000000d1d057291 */ /* 0x000fe4000f8e18ff */
[----:B------:R-:W-:Y:S02]  /*18f0*/  USHF.L.U32 UR35, UR47, 0x6, URZ ;  /* 0x000000062f237899 */ /* 0x000fe400080006ff */
[----:B------:R-:W-:Y:S01]  /*1900*/  UIMAD UR19, UR48, 0x50, UR53 ;  /* 0x00000050301378a4 */ /* 0x000fe2000f8e0235 */
[----:B------:R-:W-:-:S04]  /*1910*/  UMOV UR14, URZ ;  /* 0x000000ff000e7c82 */ /* 0x000fc80008000000 */
[----:B------:R2:W3:Y:S01]  /*1920*/  SYNCS.PHASECHK.TRANS64.TRYWAIT P0, [UR5+0x28], R0 ;  /* 0x00002800ff0075a7 */ /* 0x0004e20008001105 */
[----:B------:R-:W-:Y:S06]  /*1930*/  BRA.U !UP0, `(.L_x_25) ;  /* 0x0000000108f07547 */ /* 0x000fec000b800000 */
[----:B------:R-:W-:Y:S01]  /*1940*/  UMOV UR21, URZ ;  /* 0x000000ff00157c82 */ /* 0x000fe20008000000 */
[----:B------:R-:W-:-:S05]  /*1950*/  UMOV UR6, UR29 ;  /* 0x0000001d00067c82 */ /* 0x000fca0008000000 */
.L_x_31:
[----:B------:R-:W-:Y:S01]  /*1960*/  @!P3 MOV R2, 0x9000 ;  /* 0x000090000002b802 */ /* 0x000fe20000000f00 */
[----:B------:R-:W-:Y:S01]  /*1970*/  ULEA UR33, UR6, UR13, 0x3 ;  /* 0x0000000d06217291 */ /* 0x000fe2000f8e18ff */
[----:B-1-3--:R-:W-:Y:S11]  /*1980*/  @P0 BRA `(.L_x_26) ;  /* 0x00000000000c0947 */ /* 0x00aff60003800000 */
[----:B------:R-:W-:Y:S04]  /*1990*/  SHF.L.U32 R3, R12, 0x1f, RZ ;  /* 0x0000001f0c037819 */ /* 0x000fe800000006ff */
[----:B------:R-:W3:Y:S02]  /*19a0*/  SYNCS.PHASECHK.TRANS64.TRYWAIT P0, [UR33+0x28], R3 ;  /* 0x00002803ff0075a7 */ /* 0x000ee40008001121 */
[----:B---3--:R-:W-:Y:S05]  /*19b0*/  @!P0 BRA `(.L_x_27) ;  /* 0x0000006000088947 */ /* 0x008fea0003800000 */
.L_x_26:
[----:B------:R3:W-:Y:S01]  /*19c0*/  @!P3 SYNCS.ARRIVE.TRANS64 RZ, [UR33], R2 ;  /* 0x00000002ffffb9a7 */ /* 0x0007e20008000021 */
[----:B------:R-:W-:Y:S04]  /*19d0*/  ULOP3.LUT UR5, UR31, 0x2, URZ, 0xfc, !UPT ;  /* 0x000000021f057892 */ /* 0x000fe8000f8efcff */
[----:B------:R-:W-:Y:S09]  /*19e0*/  UISETP.NE.AND UP0, UPT, UR5, 0x2, UPT ;  /* 0x000000020500788c */ /* 0x000ff2000bf05270 */
[----:B------:R-:W-:Y:S05]  /*19f0*/  BRA.U UP0, `(.L_x_28) ;  /* 0x0000000100047547 */ /* 0x000fea000b800000 */
[----:B-1----:R-:W-:Y:S05]  /*1a00*/  BPT.TRAP 0x1 ;  /* 0x000000040000795c */ /* 0x002fea0000300000 */
.L_x_28:
[----:B------:R-:W-:Y:S04]  /*1a10*/  BSSY.RECONVERGENT B0, `(.L_x_29) ;  /* 0x0000003000007945 */ /* 0x000fe80003800200 */
[----:B------:R-:W-:Y:S05]  /*1a20*/  @P2 BRA `(.L_x_30) ;  /* 0x0000000000042947 */ /* 0x000fea0003800000 */
[----:B-1----:R-:W-:Y:S05]  /*1a30*/  BPT.TRAP 0x1 ;  /* 0x000000040000795c */ /* 0x002fea0000300000 */
.L_x_30:
[----:B-1----:R-:W-:Y:S05]  /*1a40*/  BSYNC.RECONVERGENT B0 ;  /* 0x0000000000007941 */ /* 0x002fea0003800200 */
.L_x_29:
[----:B------:R-:W-:Y:S02]  /*1a50*/  UIADD3 UR5, UPT, UPT, UR6, 0x1, URZ ;  /* 0x0000000106057890 */ /* 0x000fe4000fffe0ff */
[----:B------:R-:W-:Y:S02]  /*1a60*/  UIADD3 UR14, UP1, UPT, UR40, 0x80, URZ ;  /* 0x00000080280e7890 */ /* 0x000fe4000ff3e0ff */
[----:B------:R-:W-:Y:S02]  /*1a70*/  UISETP.NE.AND UP0, UPT, UR5, 0x5, UPT ;  /* 0x000000050500788c */ /* 0x000fe4000bf05270 */
[----:B------:R-:W-:Y:S02]  /*1a80*/  ULEA UR24, UR6, UR13, 0xe ;  /* 0x0000000d06187291 */ /* 0x000fe4000f8e70ff */
[----:B------:R-:W-:Y:S02]  /*1a90*/  USEL UR7, URZ, 0x1, UP0 ;  /* 0x00000001ff077887 */ /* 0x000fe40008000000 */
[----:B------:R-:W-:Y:S02]  /*1aa0*/  USEL UR29, UR5, URZ, UP0 ;  /* 0x000000ff051d7287 */ /* 0x000fe40008000000 */
[----:B------:R-:W-:Y:S02]  /*1ab0*/  USHF.L.U32 UR34, UR21, 0x7, URZ ;  /* 0x0000000715227899 */ /* 0x000fe400080006ff */
[----:B------:R-:W-:Y:S01]  /*1ac0*/  ULEA UR5, UR29, UR13, 0x3 ;  /* 0x0000000d1d057291 */ /* 0x000fe2000f8e18ff */
[----:B------:R-:W-:Y:S01]  /*1ad0*/  LOP3.LUT R12, R12, UR7, RZ, 0x3c, !PT ;  /* 0x000000070c0c7c12 */ /* 0x000fe2000f8e3cff */
[----:B------:R-:W-:Y:S02]  /*1ae0*/  UIADD3.X UR15, UPT, UPT, URZ, UR41, URZ, UP1, !UPT ;  /* 0x00000029ff0f7290 */ /* 0x000fe40008ffe4ff */
[----:B------:R-:W-:Y:S01]  /*1af0*/  UIADD3 UR32, UPT, UPT, UR24, 0x5300, URZ ;  /* 0x0000530018207890 */ /* 0x000fe2000fffe0ff */
[----:B--2---:R-:W-:Y:S01]  /*1b00*/  SHF.L.U32 R0, R12, 0x1f, RZ ;  /* 0x0000001f0c007819 */ /* 0x004fe200000006ff */
[----:B------:R-:W-:Y:S02]  /*1b10*/  UIADD3 UR26, UPT, UPT, UR34, 0x40, URZ ;  /* 0x00000040221a7890 */ /* 0x000fe4000fffe0ff */
[----:B------:R-:W-:Y:S01]  /*1b20*/  UIADD3 UR24, UPT, UPT, UR24, 0x7300, URZ ;  /* 0x0000730018187890 */ /* 0x000fe2000fffe0ff */
[----:B------:R4:W1:Y:S01]  /*1b30*/  SYNCS.PHASECHK.TRANS64.TRYWAIT P0, [UR5+0x28], R0 ;  /* 0x00002800ff0075a7 */ /* 0x0008620008001105 */
[----:B------:R-:W-:Y:S01]  /*1b40*/  UIMAD UR5, UR6, 0x2800, UR4 ;  /* 0x00002800060578a4 */ /* 0x000fe2000f8e0204 */
[----:B------:R-:W-:Y:S02]  /*1b50*/  UMOV UR7, 0x10000000 ;  /* 0x1000000000077882 */ /* 0x000fe40000000000 */
[----:B------:R-:W-:Y:S01]  /*1b60*/  UMOV UR6, 0x0 ;  /* 0x0000000000067882 */ /* 0x000fe20000000000 */
[----:B------:R-:W-:Y:S01]  /*1b70*/  UIADD3 UR22, UP0, UPT, UR40, 0x180, URZ ;  /* 0x0000018028167890 */ /* 0x000fe2000ff1e0ff */
[----:B------:R-:W-:Y:S01]  /*1b80*/  UTMALDG.3D [UR32], [UR14], desc[UR6] ;  /* 0x000006200e0075b4 */ /* 0x000fe20008011000 */
[----:B------:R-:W-:Y:S01]  /*1b90*/  ULEA UR5, UR5, UR13, 0x1 ;  /* 0x0000000d05057291 */ /* 0x000fe2000f8e08ff */
[----:B------:R-:W-:Y:S01]  /*1ba0*/  UMOV UR25, UR33 ;  /* 0x0000002100197c82 */ /* 0x000fe20008000000 */
[----:B------:R-:W-:Y:S01]  /*1bb0*/  UMOV UR27, UR35 ;  /* 0x00000023001b7c82 */ /* 0x000fe20008000000 */
[----:B------:R-:W-:Y:S01]  /*1bc0*/  UMOV UR28, UR36 ;  /* 0x00000024001c7c82 */ /* 0x000fe20008000000 */
[----:B------:R-:W-:Y:S01]  /*1bd0*/  UIADD3.X UR23, UPT, UPT, URZ, UR41, URZ, UP0, !UPT ;  /* 0x00000029ff177290 */ /* 0x000fe200087fe4ff */
[----:B------:R2:W-:Y:S01]  /*1be0*/  UTMALDG.3D [UR24], [UR14], desc[UR6] ;  /* 0x000006180e0075b4 */ /* 0x0005e20008011000 */
[----:B------:R-:W-:Y:S02]  /*1bf0*/  UIADD3 UR16, UPT, UPT, UR5, 0x19300, URZ ;  /* 0x0001930005107890 */ /* 0x000fe4000fffe0ff */
[----:B------:R-:W-:Y:S01]  /*1c00*/  UIADD3 UR8, UPT, UPT, UR5, 0x1bb00, URZ ;  /* 0x0001bb0005087890 */ /* 0x000fe2000fffe0ff */
[----:B------:R-:W-:Y:S01]  /*1c10*/  UMOV UR37, 0x30000 ;  /* 0x0003000000257882 */ /* 0x000fe20000000000 */
[----:B------:R-:W-:Y:S01]  /*1c20*/  UMOV UR17, UR33 ;  /* 0x0000002100117c82 */ /* 0x000fe20008000000 */
[----:B------:R-:W-:Y:S01]  /*1c30*/  UMOV UR20, UR36 ;  /* 0x0000002400147c82 */ /* 0x000fe20008000000 */
[----:B------:R-:W-:Y:S01]  /*1c40*/  UMOV UR18, UR34 ;  /* 0x0000002200127c82 */ /* 0x000fe20008000000 */
[----:B------:R-:W-:Y:S02]  /*1c50*/  UMOV UR11, UR19 ;  /* 0x00000013000b7c82 */ /* 0x000fe40008000000 */
[----:B------:R-:W-:Y:S01]  /*1c60*/  UTMALDG.3D.MULTICAST [UR16], [UR22], UR37, desc[UR6] ;  /* 0x00000610160073b4 */ /* 0x000fe20008011825 */
[----:B------:R-:W-:Y:S01]  /*1c70*/  UIADD3 UR21, UPT, UPT, UR21, 0x1, URZ ;  /* 0x0000000115157890 */ /* 0x000fe2000fffe0ff */
[----:B------:R-:W-:Y:S01]  /*1c80*/  UMOV UR12, UR36 ;  /* 0x00000024000c7c82 */ /* 0x000fe20008000000 */
[----:B------:R-:W-:Y:S01]  /*1c90*/  UMOV UR9, UR33 ;  /* 0x0000002100097c82 */ /* 0x000fe20008000000 */
[----:B------:R-:W-:Y:S01]  /*1ca0*/  UMOV UR10, UR26 ;  /* 0x0000001a000a7c82 */ /* 0x000fe20008000000 */
[----:B------:R-:W-:Y:S01]  /*1cb0*/  UISETP.NE.AND UP0, UPT, UR21, UR30, UPT ;  /* 0x0000001e1500728c */ /* 0x000fe2000bf05270 */
[----:B------:R3:W-:Y:S01]  /*1cc0*/  UTMALDG.3D.MULTICAST [UR8], [UR22], UR37, desc[UR6] ;  /* 0x00000608160073b4 */ /* 0x0007e20008011825 */
[----:B--2---:R-:W-:Y:S01]  /*1cd0*/  UMOV UR14, UR30 ;  /* 0x0000001e000e7c82 */ /* 0x004fe20008000000 */
[----:B---3--:R-:W-:Y:S06]  /*1ce0*/  UMOV UR6, UR29 ;  /* 0x0000001d00067c82 */ /* 0x008fec0008000000 */
[----:B----4-:R-:W-:Y:S05]  /*1cf0*/  BRA.U UP0, `(.L_x_31) ;  /* 0xfffffffd00187547 */ /* 0x010fea000b83ffff */
.L_x_25:
[----:B------:R-:W-:Y:S01]  /*1d00*/  ULEA UR5, UR29, UR13, 0x3 ;  /* 0x0000000d1d057291 */ /* 0x000fe2000f8e18ff */
[----:B--2---:R-:W-:Y:S01]  /*1d10*/  SHF.L.U32 R0, R12, 0x1f, RZ ;  /* 0x0000001f0c007819 */ /* 0x004fe200000006ff */
[----:B------:R-:W-:Y:S01]  /*1d20*/  @!P1 SYNCS.ARRIVE.TRANS64.A1T0 RZ, [UR13+0x78], RZ ;  /* 0x000078ffffff99a7 */ /* 0x000fe2000810000d */
[----:B------:R-:W-:-:S06]  /*1d30*/  UISETP.GT.AND UP0, UPT, UR51, UR50, UPT ;  /* 0x000000323300728c */ /* 0x000fcc000bf04270 */
[----:B-1-3--:R1:W2:Y:S03]  /*1d40*/  SYNCS.PHASECHK.TRANS64.TRYWAIT P0, [UR5+0x28], R0 ;  /* 0x00002800ff0075a7 */ /* 0x00a2a60008001105 */
[----:B------:R-:W-:Y:S05]  /*1d50*/  BRA.U !UP0, `(.L_x_32) ;  /* 0x0000000108ec7547 */ /* 0x000fea000b800000 */
[----:B------:R-:W-:Y:S01]  /*1d60*/  UIADD3 UR15, UPT, UPT, UR52, UR14, URZ ;  /* 0x0000000e340f7290 */ /* 0x000fe2000fffe0ff */
[----:B------:R-:W-:-:S11]  /*1d70*/  UMOV UR6, UR29 ;  /* 0x0000001d00067c82 */ /* 0x000fd60008000000 */
.L_x_38:
[----:B--2---:R-:W-:Y:S01]  /*1d80*/  @!P3 MOV R2, 0x9000 ;  /* 0x000090000002b802 */ /* 0x004fe20000000f00 */
[----:B------:R-:W-:Y:S01]  /*1d90*/  ULEA UR33, UR6, UR13, 0x3 ;  /* 0x0000000d06217291 */ /* 0x000fe2000f8e18ff */
[----:B--2-4-:R-:W-:Y:S11]  /*1da0*/  @P0 BRA `(.L_x_33) ;  /* 0x00000000000c0947 */ /* 0x014ff60003800000 */
[----:B------:R-:W-:Y:S04]  /*1db0*/  SHF.L.U32 R3, R12, 0x1f, RZ ;  /* 0x0000001f0c037819 */ /* 0x000fe800000006ff */
[----:B------:R-:W2:Y:S02]  /*1dc0*/  SYNCS.PHASECHK.TRANS64.TRYWAIT P0, [UR33+0x28], R3 ;  /* 0x00002803ff0075a7 */ /* 0x000ea40008001121 */
[----:B--2---:R-:W-:Y:S05]  /*1dd0*/  @!P0 BRA `(.L_x_34) ;  /* 0x0000005c00188947 */ /* 0x004fea0003800000 */
.L_x_33:
[----:B------:R2:W-:Y:S01]  /*1de0*/  @!P3 SYNCS.ARRIVE.TRANS64 RZ, [UR33], R2 ;  /* 0x00000002ffffb9a7 */ /* 0x0005e20008000021 */
[----:B------:R-:W-:Y:S04]  /*1df0*/  ULOP3.LUT UR5, UR31, 0x2, URZ, 0xfc, !UPT ;  /* 0x000000021f057892 */ /* 0x000fe8000f8efcff */
[----:B------:R-:W-:Y:S09]  /*1e00*/  UISETP.NE.AND UP0, UPT, UR5, 0x2, UPT ;  /* 0x000000020500788c */ /* 0x000ff2000bf05270 */
[----:B------:R-:W-:Y:S05]  /*1e10*/  BRA.U UP0, `(.L_x_35) ;  /* 0x0000000100047547 */ /* 0x000fea000b800000 */
[----:B------:R-:W-:Y:S05]  /*1e20*/  BPT.TRAP 0x1 ;  /* 0x000000040000795c */ /* 0x000fea0000300000 */
.L_x_35:
[----:B------:R-:W-:Y:S04]  /*1e30*/  BSSY.RECONVERGENT B0, `(.L_x_36) ;  /* 0x0000003000007945 */ /* 0x000fe80003800200 */
[----:B------:R-:W-:Y:S05]  /*1e40*/  @P2 BRA `(.L_x_37) ;  /* 0x0000000000042947 */ /* 0x000fea0003800000 */
[----:B------:R-:W-:Y:S05]  /*1e50*/  BPT.TRAP 0x1 ;  /* 0x000000040000795c */ /* 0x000fea0000300000 */
.L_x_37:
[----:B------:R-:W-:Y:S05]  /*1e60*/  BSYNC.RECONVERGENT B0 ;  /* 0x0000000000007941 */ /* 0x000fea0003800200 */
.L_x_36:
        /* <DEDUP_REMOVED lines=11> */
[----:B-1----:R-:W-:Y:S01]  /*1f20*/  SHF.L.U32 R0, R12, 0x1f, RZ ;  /* 0x0000001f0c007819 */ /* 0x002fe200000006ff */
[----:B------:R-:W-:Y:S02]  /*1f30*/  UIADD3 UR26, UPT, UPT, UR34, 0x40, URZ ;  /* 0x00000040221a7890 */ /* 0x000fe4000fffe0ff */
[----:B------:R-:W-:Y:S01]  /*1f40*/  UIADD3 UR24, UPT, UPT, UR24, 0x7300, URZ ;  /* 0x0000730018187890 */ /* 0x000fe2000fffe0ff */
[----:B------:R3:W4:Y:S01]  /*1f50*/  SYNCS.PHASECHK.TRANS64.TRYWAIT P0, [UR5+0x28], R0 ;  /* 0x00002800ff0075a7 */ /* 0x0007220008001105 */
[----:B------:R-:W-:Y:S01]  /*1f60*/  UMOV UR38, 0x0 ;  /* 0x0000000000267882 */ /* 0x000fe20000000000 */
[----:B------:R-:W-:Y:S01]  /*1f70*/  UMOV UR39, 0x10000000 ;  /* 0x1000000000277882 */ /* 0x000fe20000000000 */
[----:B------:R-:W-:Y:S01]  /*1f80*/  UIMAD UR5, UR6, 0x2800, UR4 ;  /* 0x00002800060578a4 */ /* 0x000fe2000f8e0204 */
[----:B------:R-:W-:Y:S01]  /*1f90*/  UTMALDG.3D [UR32], [UR22], desc[UR38] ;  /* 0x00002620160075b4 */ /* 0x000fe20008011000 */
[----:B------:R-:W-:Y:S02]  /*1fa0*/  UIADD3 UR6, UP0, UPT, UR40, 0x180, URZ ;  /* 0x0000018028067890 */ /* 0x000fe4000ff1e0ff */
[----:B------:R-:W-:Y:S01]  /*1fb0*/  ULEA UR5, UR5, UR13, 0x1 ;  /* 0x0000000d05057291 */ /* 0x000fe2000f8e08ff */
[----:B------:R-:W-:Y:S01]  /*1fc0*/  UMOV UR25, UR33 ;  /* 0x0000002100197c82 */ /* 0x000fe20008000000 */
[----:B------:R-:W-:Y:S01]  /*1fd0*/  UMOV UR27, UR35 ;  /* 0x00000023001b7c82 */ /* 0x000fe20008000000 */
[----:B------:R-:W-:Y:S01]  /*1fe0*/  UMOV UR28, UR36 ;  /* 0x00000024001c7c82 */ /* 0x000fe20008000000 */
[----:B------:R-:W-:Y:S01]  /*1ff0*/  UIADD3.X UR7, UPT, UPT, URZ, UR41, URZ, UP0, !UPT ;  /* 0x00000029ff077290 */ /* 0x000fe200087fe4ff */
[----:B------:R-:W-:Y:S01]  /*2000*/  UTMALDG.3D [UR24], [UR22], desc[UR38] ;  /* 0x00002618160075b4 */ /* 0x000fe20008011000 */
[----:B------:R-:W-:Y:S01]  /*2010*/  UIADD3 UR16, UPT, UPT, UR5, 0x19300, URZ ;  /* 0x0001930005107890 */ /* 0x000fe2000fffe0ff */
[----:B------:R-:W-:Y:S01]  /*2020*/  UMOV UR21, 0x30000 ;  /* 0x0003000000157882 */ /* 0x000fe20000000000 */
[----:B------:R-:W-:Y:S01]  /*2030*/  UMOV UR17, UR33 ;  /* 0x0000002100117c82 */ /* 0x000fe20008000000 */
[----:B------:R-:W-:Y:S01]  /*2040*/  UMOV UR20, UR36 ;  /* 0x0000002400147c82 */ /* 0x000fe20008000000 */
[----:B------:R-:W-:Y:S01]  /*2050*/  UMOV UR18, UR34 ;  /* 0x0000002200127c82 */ /* 0x000fe20008000000 */
[----:B------:R-:W-:Y:S01]  /*2060*/  UIADD3 UR8, UPT, UPT, UR5, 0x1bb00, URZ ;  /* 0x0001bb0005087890 */ /* 0x000fe2000fffe0ff */
[----:B------:R-:W-:Y:S03]  /*2070*/  UMOV UR11, UR19 ;  /* 0x00000013000b7c82 */ /* 0x000fe60008000000 */
[----:B------:R-:W-:Y:S01]  /*2080*/  UTMALDG.3D.MULTICAST [UR16], [UR6], UR21, desc[UR38] ;  /* 0x00002610060073b4 */ /* 0x000fe20008011815 */
[----:B------:R-:W-:Y:S01]  /*2090*/  UIADD3 UR14, UPT, UPT, UR14, 0x1, URZ ;  /* 0x000000010e0e7890 */ /* 0x000fe2000fffe0ff */
[----:B------:R-:W-:Y:S01]  /*20a0*/  UMOV UR12, UR36 ;  /* 0x00000024000c7c82 */ /* 0x000fe20008000000 */
[----:B------:R-:W-:Y:S01]  /*20b0*/  UMOV UR9, UR33 ;  /* 0x0000002100097c82 */ /* 0x000fe20008000000 */
[----:B------:R-:W-:Y:S01]  /*20c0*/  UMOV UR10, UR26 ;  /* 0x0000001a000a7c82 */ /* 0x000fe20008000000 */
[----:B------:R-:W-:Y:S01]  /*20d0*/  UISETP.NE.AND UP0, UPT, UR14, UR15, UPT ;  /* 0x0000000f0e00728c */ /* 0x000fe2000bf05270 */
[----:B------:R1:W-:Y:S02]  /*20e0*/  UTMALDG.3D.MULTICAST [UR8], [UR6], UR21, desc[UR38] ;  /* 0x00002608060073b4 */ /* 0x0003e40008011815 */
[----:B-1----:R-:W-:Y:S06]  /*20f0*/  UMOV UR6, UR29 ;  /* 0x0000001d00067c82 */ /* 0x002fec0008000000 */
[----:B---3--:R-:W-:Y:S05]  /*2100*/  BRA.U UP0, `(.L_x_38) ;  /* 0xfffffffd001c7547 */ /* 0x008fea000b83ffff */
.L_x_32:
[C---:B------:R-:W-:Y:S01]  /*2110*/  LEA R3, R11.reuse, UR13, 0x3 ;  /* 0x0000000d0b037c11 */ /* 0x040fe2000f8e18ff */
[----:B------:R-:W-:Y:S01]  /*2120*/  NOP ;  /* 0x0000000000007918 */ /* 0x000fe20000000000 */
[----:B-1----:R-:W-:Y:S02]  /*2130*/  SHF.L.U32 R0, R10, 0x1f, RZ ;  /* 0x0000001f0a007819 */ /* 0x002fe400000006ff */
[----:B------:R-:W-:Y:S02]  /*2140*/  LEA R4, R11, UR13, 0x4 ;  /* 0x0000000d0b047c11 */ /* 0x000fe4000f8e20ff */
[----:B--2-4-:R-:W1:Y:S02]  /*2150*/  SYNCS.PHASECHK.TRANS64.TRYWAIT P0, [R3+URZ+0x80], R0 ;  /* 0x00008000030075a7 */ /* 0x014e6400080011ff */
[----:B-1----:R-:W-:Y:S05]  /*2160*/  @!P0 BRA `(.L_x_39) ;  /* 0x00000058004c8947 */ /* 0x002fea0003800000 */
.L_x_117:
[----:B------:R-:W2:Y:S01]  /*2170*/  LDS.128 R4, [R4+0x110] ;  /* 0x0001100004047984 */ /* 0x000ea20000000c00 */
[----:B------:R-:W-:Y:S01]  /*2180*/  UISETP.GE.AND UP0, UPT, UR43, 0x1, UPT ;  /* 0x000000012b00788c */ /* 0x000fe2000bf06270 */
[----:B------:R-:W-:Y:S01]  /*2190*/  @!PT LDS RZ, [RZ] ;  /* 0x00000000fffff984 */ /* 0x000fe20000000800 */
[----:B------:R-:W-:Y:S01]  /*21a0*/  @!PT LDS RZ, [RZ] ;  /* 0x00000000fffff984 */ /* 0x000fe20000000800 */
[----:B------:R-:W-:Y:S01]  /*21b0*/  @!PT LDS RZ, [RZ] ;  /* 0x00000000fffff984 */ /* 0x000fe20000000800 */
[----:B------:R-:W-:Y:S01]  /*21c0*/  @!PT LDS RZ, [RZ] ;  /* 0x00000000fffff984 */ /* 0x000fe20000000800 */
[----:B------:R3:W-:Y:S06]  /*21d0*/  MEMBAR.ALL.CTA ;  /* 0x0000000000007992 */ /* 0x0007ec0000008000 */
[----:B---3--:R-:W3:Y:S01]  /*21e0*/  FENCE.VIEW.ASYNC.S ;  /* 0x00000000000073c6 */ /* 0x008ee20000000000 */
[----:B--2---:R-:W-:-:S13]  /*21f0*/  LOP3.LUT P0, RZ, R6, 0x1, RZ, 0xc0, !PT ;  /* 0x0000000106ff7812 */ /* 0x004fda000780c0ff */
[----:B---3--:R-:W-:Y:S01]  /*2200*/  VOTEU.ANY UP1, P0 ;  /* 0x0000000000ff7886 */ /* 0x008fe20000020100 */
[----:B------:R-:W-:-:S13]  /*2210*/  PLOP3.LUT P0, PT, PT, PT, UP1, 0x80, 0x8 ;  /* 0x000000000008781c */ /* 0x000fda0003f0f018 */
[----:B-1----:R-:W-:Y:S02]  /*2220*/  @P0 LOP3.LUT R0, R5, 0xffff, RZ, 0xc0, !PT ;  /* 0x0000ffff05000812 */ /* 0x002fe400078ec0ff */
[----:B------:R-:W-:Y:S02]  /*2230*/  @P0 MOV R2, R4 ;  /* 0x0000000400020202 */ /* 0x000fe40000000f00 */
[----:B------:R-:W-:Y:S01]  /*2240*/  @P0 R2UR UR6, R0 ;  /* 0x00000000000602ca */ /* 0x000fe200000e0000 */
[----:B------:R-:W-:Y:S01]  /*2250*/  VIADD R0, R3, 0x90 ;  /* 0x0000009003007836 */ /* 0x000fe20000000000 */
[----:B------:R-:W-:Y:S02]  /*2260*/  @P0 SHF.R.U32.HI R4, RZ, 0x10, R5 ;  /* 0x00000010ff040819 */ /* 0x000fe40000011605 */
[----:B------:R-:W-:Y:S02]  /*2270*/  @P0 R2UR UR7, R2 ;  /* 0x00000000020702ca */ /* 0x000fe400000e0000 */
[----:B------:R-:W-:-:S02]  /*2280*/  PRMT R0, RZ, 0x654, R0 ;  /* 0x00000654ff007816 */ /* 0x000fc40000000000 */
[----:B------:R-:W-:Y:S02]  /*2290*/  @P0 R2UR UR5, R4 ;  /* 0x00000000040502ca */ /* 0x000fe400000e0000 */
[----:B------:R1:W-:Y:S03]  /*22a0*/  SYNCS.ARRIVE.TRANS64.RED.A1T0 RZ, [R0+URZ], RZ ;  /* 0x000000ff00ff79a7 */ /* 0x0003e600081004ff */
[----:B------:R-:W-:-:S04]  /*22b0*/  @UP1 UMOV UR44, UR6 ;  /* 0x00000006002c1c82 */ /* 0x000fc80008000000 */
[----:B------:R-:W-:-:S04]  /*22c0*/  @UP1 UMOV UR45, UR7 ;  /* 0x00000007002d1c82 */ /* 0x000fc80008000000 */
[----:B------:R-:W-:Y:S01]  /*22d0*/  @UP1 UMOV UR36, UR5 ;  /* 0x0000000500241c82 */ /* 0x000fe20008000000 */
[----:B------:R-:W-:Y:S05]  /*22e0*/  BRA.U !UP0, `(.L_x_40) ;  /* 0x0000000108d47547 */ /* 0x000fea000b800000 */
[----:B------:R-:W2:Y:S01]  /*22f0*/  LDCU.128 UR16, c[0x0][0xb10] ;  /* 0x00016200ff1077ac */ /* 0x000ea20008000c00 */
[----:B------:R-:W3:Y:S01]  /*2300*/  LDCU UR12, c[0x0][0xb20] ;  /* 0x00016400ff0c77ac */ /* 0x000ee20008000800 */
[----:B------:R-:W4:Y:S01]  /*2310*/  LDCU UR22, c[0x0][0xb0c] ;  /* 0x00016180ff1677ac */ /* 0x000f220008000800 */
[----:B------:R-:W1:Y:S01]  /*2320*/  LDCU.64 UR8, c[0x0][0xb28] ;  /* 0x00016500ff0877ac */ /* 0x000e620008000a00 */
[----:B------:R-:W-:Y:S02]  /*2330*/  UISETP.NE.AND UP3, UPT, UR43, 0x1, UPT ;  /* 0x000000012b00788c */ /* 0x000fe4000bf65270 */
[----:B--2---:R-:W-:Y:S02]  /*2340*/  UIMAD.WIDE.U32 UR10, UR46, UR19, URZ ;  /* 0x000000132e0a72a5 */ /* 0x004fe4000f8e00ff */
[----:B------:R-:W-:Y:S02]  /*2350*/  UIMAD.WIDE.U32 UR6, UR49, UR16, URZ ;  /* 0x00000010310672a5 */ /* 0x000fe4000f8e00ff */
[----:B------:R-:W-:-:S02]  /*2360*/  UISETP.NE.AND UP0, UPT, UR18, 0x1, UPT ;  /* 0x000000011200788c */ /* 0x000fc4000bf05270 */
[----:B------:R-:W-:Y:S01]  /*2370*/  UIMAD.WIDE.U32 UR20, UR44, UR19, URZ ;  /* 0x000000132c1472a5 */ /* 0x000fe2000f8e00ff */
[----:B------:R-:W-:Y:S02]  /*2380*/  UMOV UR10, UR11 ;  /* 0x0000000b000a7c82 */ /* 0x000fe40008000000 */
[----:B------:R-:W-:Y:S01]  /*2390*/  UMOV UR6, UR7 ;  /* 0x0000000700067c82 */ /* 0x000fe20008000000 */
[----:B---3--:R-:W-:Y:S02]  /*23a0*/  USHF.R.U32.HI UR10, URZ, UR12, UR10 ;  /* 0x0000000cff0a7299 */ /* 0x008fe4000801160a */
[----:B------:R-:W-:Y:S02]  /*23b0*/  USHF.R.U32.HI UR7, URZ, UR17, UR6 ;  /* 0x00000011ff077299 */ /* 0x000fe40008011606 */
[----:B----4-:R-:W-:Y:S02]  /*23c0*/  UISETP.NE.AND UP2, UPT, UR22, 0x1, UPT ;  /* 0x000000011600788c */ /* 0x010fe4000bf45270 */
[----:B------:R-:W-:-:S02]  /*23d0*/  USEL UR6, UR46, UR10, !UP0 ;  /* 0x0000000a2e067287 */ /* 0x000fc4000c000000 */
[----:B------:R-:W-:Y:S02]  /*23e0*/  USEL UR7, UR49, UR7, !UP2 ;  /* 0x0000000731077287 */ /* 0x000fe4000d000000 */
[----:B-1----:R-:W-:Y:S01]  /*23f0*/  UIMAD.WIDE.U32 UR10, UR6, UR8, URZ ;  /* 0x00000008060a72a5 */ /* 0x002fe2000f8e00ff */
[----:B------:R-:W-:Y:S01]  /*2400*/  UMOV UR5, UR21 ;  /* 0x0000001500057c82 */ /* 0x000fe20008000000 */
[----:B------:R-:W-:Y:S02]  /*2410*/  UIMAD.WIDE.U32 UR14, UR45, UR16, URZ ;  /* 0x000000102d0e72a5 */ /* 0x000fe4000f8e00ff */
[----:B------:R-:W-:-:S03]  /*2420*/  UIMAD.WIDE.U32 UR20, UR7, UR8, URZ ;  /* 0x00000008071472a5 */ /* 0x000fc6000f8e00ff */
[----:B------:R-:W-:Y:S01]  /*2430*/  UMOV UR10, UR11 ;  /* 0x0000000b000a7c82 */ /* 0x000fe20008000000 */
[----:B------:R-:W-:Y:S02]  /*2440*/  USHF.R.U32.HI UR5, URZ, UR12, UR5 ;  /* 0x0000000cff057299 */ /* 0x000fe40008011605 */
[----:B------:R-:W-:Y:S01]  /*2450*/  @UP3 USHF.R.U32.HI UR6, URZ, UR9, UR10 ;  /* 0x00000009ff063299 */ /* 0x000fe2000801160a */
[----:B------:R-:W-:Y:S01]  /*2460*/  UMOV UR14, UR15 ;  /* 0x0000000f000e7c82 */ /* 0x000fe20008000000 */
[----:B------:R-:W-:Y:S01]  /*2470*/  UMOV UR20, UR21 ;  /* 0x0000001500147c82 */ /* 0x000fe20008000000 */
[----:B------:R-:W-:Y:S02]  /*2480*/  USHF.R.U32.HI UR17, URZ, UR17, UR14 ;  /* 0x00000011ff117299 */ /* 0x000fe4000801160e */
[----:B------:R-:W-:Y:S02]  /*2490*/  USEL UR5, UR44, UR5, !UP0 ;  /* 0x000000052c057287 */ /* 0x000fe4000c000000 */
[----:B------:R-:W-:-:S02]  /*24a0*/  @UP3 USHF.R.U32.HI UR7, URZ, UR9, UR20 ;  /* 0x00000009ff073299 */ /* 0x000fc40008011614 */
[----:B------:R-:W-:Y:S02]  /*24b0*/  UIMAD UR10, UR43, UR6, URZ ;  /* 0x000000062b0a72a4 */ /* 0x000fe4000f8e02ff */
[----:B------:R-:W-:Y:S02]  /*24c0*/  USEL UR6, UR45, UR17, !UP2 ;  /* 0x000000112d067287 */ /* 0x000fe4000d000000 */
[----:B------:R-:W-:Y:S02]  /*24d0*/  UIMAD UR12, UR43, UR7, URZ ;  /* 0x000000072b0c72a4 */ /* 0x000fe4000f8e02ff */
[----:B------:R-:W-:Y:S02]  /*24e0*/  UISETP.GE.AND UP0, UPT, UR5, UR10, UPT ;  /* 0x0000000a0500728c */ /* 0x000fe4000bf06270 */
[----:B------:R-:W-:Y:S02]  /*24f0*/  UIMAD.WIDE.U32 UR10, UR5, UR8, URZ ;  /* 0x00000008050a72a5 */ /* 0x000fe4000f8e00ff */
[----:B------:R-:W-:-:S02]  /*2500*/  UISETP.GE.OR UP0, UPT, UR6, UR12, UP0 ;  /* 0x0000000c0600728c */ /* 0x000fc40008706670 */
[----:B------:R-:W-:Y:S02]  /*2510*/  UIMAD.WIDE.U32 UR14, UR6, UR8, URZ ;  /* 0x00000008060e72a5 */ /* 0x000fe4000f8e00ff */
[----:B------:R-:W-:Y:S01]  /*2520*/  UIADD3 UR12, UPT, UPT, -UR6, URZ, URZ ;  /* 0x000000ff060c7290 */ /* 0x000fe2000fffe1ff */
[----:B------:R-:W-:Y:S01]  /*2530*/  UMOV UR10, UR11 ;  /* 0x0000000b000a7c82 */ /* 0x000fe20008000000 */
[----:B------:R-:W-:Y:S02]  /*2540*/  UIADD3 UR11, UPT, UPT, -UR5, URZ, URZ ;  /* 0x000000ff050b7290 */ /* 0x000fe4000fffe1ff */
[----:B------:R-:W-:-:S03]  /*2550*/  USHF.R.U32.HI UR10, URZ, UR9, UR10 ;  /* 0x00000009ff0a7299 */ /* 0x000fc6000801160a */
[----:B------:R-:W-:Y:S01]  /*2560*/  @!UP0 UMOV UR8, UR15 ;  /* 0x0000000f00088c82 */ /* 0x000fe20008000000 */
[----:B------:R-:W-:Y:S02]  /*2570*/  UIMAD UR11, UR18, UR11, UR44 ;  /* 0x0000000b120b72a4 */ /* 0x000fe4000f8e022c */
[----:B------:R-:W-:Y:S02]  /*2580*/  USEL UR10, UR5, UR10, !UP3 ;  /* 0x0000000a050a7287 */ /* 0x000fe4000d800000 */
[----:B------:R-:W-:Y:S02]  /*2590*/  @!UP0 USHF.R.U32.HI UR8, URZ, UR9, UR8 ;  /* 0x00000009ff088299 */ /* 0x000fe40008011608 */
[----:B------:R-:W-:Y:S02]  /*25a0*/  UIADD3 UR9, UPT, UPT, -UR10, URZ, URZ ;  /* 0x000000ff0a097290 */ /* 0x000fe4000fffe1ff */
[----:B------:R-:W-:Y:S02]  /*25b0*/  @!UP0 USEL UR8, UR6, UR8, !UP3 ;  /* 0x0000000806088287 */ /* 0x000fe4000d800000 */
[----:B------:R-:W-:-:S02]  /*25c0*/  UIMAD UR9, UR43, UR9, UR5 ;  /* 0x000000092b0972a4 */ /* 0x000fc4000f8e0205 */
[----:B------:R-:W-:Y:S02]  /*25d0*/  @!UP0 UIADD3 UR10, UPT, UPT, UR10, -UR8, URZ ;  /* 0x800000080a0a8290 */ /* 0x000fe4000fffe0ff */
[----:B------:R-:W-:Y:S02]  /*25e0*/  @!UP0 UIMAD UR8, UR9, UR7, UR8 ;  /* 0x00000007090882a4 */ /* 0x000fe4000f8e0208 */
[----:B------:R-:W-:Y:S02]  /*25f0*/  @!UP0 UIMAD UR5, UR43, UR10, UR6 ;  /* 0x0000000a2b0582a4 */ /* 0x000fe4000f8e0206 */
[----:B------:R-:W-:Y:S02]  /*2600*/  UIMAD UR7, UR22, UR12, UR45 ;  /* 0x0000000c160772a4 */ /* 0x000fe4000f8e022d */
[----:B------:R-:W-:Y:S01]  /*2610*/  UIMAD UR44, UR5, UR18, UR11 ;  /* 0x00000012052c72a4 */ /* 0x000fe2000f8e020b */
[----:B------:R-:W-:Y:S02]  /*2620*/  @!UP0 UMOV UR6, UR8 ;  /* 0x0000000800068c82 */ /* 0x000fe40008000000 */
[----:B------:R-:W-:-:S12]  /*2630*/  UIMAD UR45, UR6, UR22, UR7 ;  /* 0x00000016062d72a4 */ /* 0x000fd8000f8e0207 */
.L_x_40:
[----:B------:R-:W2:Y:S02]  /*2640*/  LDCU UR5, c[0x0][0xb30] ;  /* 0x00016600ff0577ac */ /* 0x000ea40008000800 */
[----:B--2---:R-:W-:-:S09]  /*2650*/  UISETP.NE.AND UP0, UPT, UR5, 0x1, UPT ;  /* 0x000000010500788c */ /* 0x004fd2000bf05270 */
[----:B------:R-:W-:Y:S05]  /*2660*/  BRA.U UP0, `(.L_x_41) ;  /* 0x0000000100447547 */ /* 0x000fea000b800000 */
[----:B------:R-:W2:Y:S01]  /*2670*/  LDCU.128 UR16, c[0x0][0xb10] ;  /* 0x00016200ff1077ac */ /* 0x000ea20008000c00 */
[----:B------:R-:W3:Y:S01]  /*2680*/  LDCU UR10, c[0x0][0xb0c] ;  /* 0x00016180ff0a77ac */ /* 0x000ee20008000800 */
[----:B------:R-:W4:Y:S01]  /*2690*/  LDCU UR11, c[0x0][0xb20] ;  /* 0x00016400ff0b77ac */ /* 0x000f220008000800 */
[----:B--2---:R-:W-:Y:S02]  /*26a0*/  UIMAD.WIDE.U32 UR8, UR45, UR16, URZ ;  /* 0x000000102d0872a5 */ /* 0x004fe4000f8e00ff */
[----:B------:R-:W-:Y:S02]  /*26b0*/  UIMAD.WIDE.U32 UR6, UR44, UR19, URZ ;  /* 0x000000132c0672a5 */ /* 0x000fe4000f8e00ff */
[----:B---3--:R-:W-:Y:S02]  /*26c0*/  UISETP.NE.AND UP2, UPT, UR10, 0x1, UPT ;  /* 0x000000010a00788c */ /* 0x008fe4000bf45270 */
[----:B------:R-:W-:Y:S01]  /*26d0*/  UISETP.NE.AND UP0, UPT, UR18, 0x1, UPT ;  /* 0x000000011200788c */ /* 0x000fe2000bf05270 */
[----:B------:R-:W-:-:S02]  /*26e0*/  UMOV UR8, UR9 ;  /* 0x0000000900087c82 */ /* 0x000fc40008000000 */
[----:B------:R-:W-:Y:S01]  /*26f0*/  UMOV UR5, UR7 ;  /* 0x0000000700057c82 */ /* 0x000fe20008000000 */
[----:B------:R-:W-:Y:S02]  /*2700*/  USHF.R.U32.HI UR17, URZ, UR17, UR8 ;  /* 0x00000011ff117299 */ /* 0x000fe40008011608 */
[----:B----4-:R-:W-:Y:S02]  /*2710*/  USHF.R.U32.HI UR5, URZ, UR11, UR5 ;  /* 0x0000000bff057299 */ /* 0x010fe40008011605 */
[----:B------:R-:W-:Y:S02]  /*2720*/  USEL UR6, UR45, UR17, !UP2 ;  /* 0x000000112d067287 */ /* 0x000fe4000d000000 */
[----:B------:R-:W-:-:S04]  /*2730*/  USEL UR5, UR44, UR5, !UP0 ;  /* 0x000000052c057287 */ /* 0x000fc8000c000000 */
[----:B------:R-:W-:Y:S02]  /*2740*/  UIADD3 UR7, UPT, UPT, UR6, -UR5, URZ ;  /* 0x8000000506077290 */ /* 0x000fe4000fffe0ff */
[----:B------:R-:W-:Y:S02]  /*2750*/  UIADD3 UR5, UPT, UPT, -UR6, UR5, URZ ;  /* 0x0000000506057290 */ /* 0x000fe4000fffe1ff */
[----:B------:R-:W-:Y:S02]  /*2760*/  UIMAD UR44, UR7, UR18, UR44 ;  /* 0x00000012072c72a4 */ /* 0x000fe4000f8e022c */
[----:B------:R-:W-:-:S12]  /*2770*/  UIMAD UR45, UR5, UR10, UR45 ;  /* 0x0000000a052d72a4 */ /* 0x000fd8000f8e022d */
.L_x_41:
[----:B------:R-:W-:Y:S01]  /*2780*/  VIADD R11, R11, 0x1 ;  /* 0x000000010b0b7836 */ /* 0x000fe20000000000 */
[----:B------:R-:W-:Y:S01]  /*2790*/  PLOP3.LUT P1, PT, PT, PT, PT, 0x80, 0x8 ;  /* 0x000000000008781c */ /* 0x000fe20003f2f070 */
[----:B------:R-:W-:Y:S02]  /*27a0*/  UIADD3 UR47, UPT, UPT, UR45, UR61, URZ ;  /* 0x0000003d2d2f7290 */ /* 0x000fe4000fffe0ff */
[----:B------:R-:W-:Y:S01]  /*27b0*/  UIADD3 UR48, UPT, UPT, UR44, UR60, URZ ;  /* 0x0000003c2c307290 */ /* 0x000fe2000fffe0ff */
[----:B------:R-:W-:-:S04]  /*27c0*/  ISETP.NE.AND P0, PT, R11, 0x2, PT ;  /* 0x000000020b00780c */ /* 0x000fc80003f05270 */
[----:B-1----:R-:W-:Y:S02]  /*27d0*/  SEL R0, RZ, 0x1, P0 ;  /* 0x00000001ff007807 */ /* 0x002fe40000000000 */
[----:B------:R-:W-:Y:S02]  /*27e0*/  SEL R11, R11, RZ, P0 ;  /* 0x000000ff0b0b7207 */ /* 0x000fe40000000000 */
[----:B------:R-:W-:Y:S01]  /*27f0*/  LOP3.LUT R10, R10, R0, RZ, 0x3c, !PT ;  /* 0x000000000a0a7212 */ /* 0x000fe200078e3cff */
[----:B------:R-:W-:Y:S06]  /*2800*/  BRA.U UP1, `(.L_x_42) ;  /* 0xffffffed01e47547 */ /* 0x000fec000b83ffff */
[----:B------:R-:W-:Y:S01]  /*2810*/  UIADD3 UR13, UPT, UPT, UR13, 0x28, URZ ;  /* 0x000000280d0d7890 */ /* 0x000fe2000fffe0ff */
[----:B------:R-:W-:-:S03]  /*2820*/  SHF.L.U32 R2, R12, 0x1f, RZ ;  /* 0x0000001f0c027819 */ /* 0x000fc600000006ff */
[----:B------:R-:W-:-:S09]  /*2830*/  ULEA UR4, UR29, UR13, 0x3 ;  /* 0x0000000d1d047291 */ /* 0x000fd2000f8e18ff */
[----:B------:R-:W1:Y:S02]  /*2840*/  SYNCS.PHASECHK.TRANS64.TRYWAIT P0, [UR4], R2 ;  /* 0x00000002ff0075a7 */ /* 0x000e640008001104 */
[----:B-1----:R-:W-:Y:S05]  /*2850*/  @!P0 BRA `(.L_x_43) ;  /* 0x0000005000a48947 */ /* 0x002fea0003800000 */
.L_x_119:
[----:B------:R-:W-:-:S04]  /*2860*/  UIADD3 UR4, UPT, UPT, UR29, 0x1, URZ ;  /* 0x000000011d047890 */ /* 0x000fc8000fffe0ff */
[----:B------:R-:W-:-:S04]  /*2870*/  UISETP.NE.AND UP0, UPT, UR4, 0x5, UPT ;  /* 0x000000050400788c */ /* 0x000fc8000bf05270 */
[----:B------:R-:W-:Y:S02]  /*2880*/  USEL UR6, URZ, 0x1, UP0 ;  /* 0x00000001ff067887 */ /* 0x000fe40008000000 */
[----:B------:R-:W-:-:S04]  /*2890*/  USEL UR4, UR4, URZ, UP0 ;  /* 0x000000ff04047287 */ /* 0x000fc80008000000 */
[----:B------:R-:W-:Y:S01]  /*28a0*/  ULEA UR5, UR4, UR13, 0x3 ;  /* 0x0000000d04057291 */ /* 0x000fe2000f8e18ff */
[----:B-1----:R-:W-:-:S04]  /*28b0*/  LOP3.LUT R2, R12, UR6, RZ, 0x3c, !PT ;  /* 0x000000060c027c12 */ /* 0x002fc8000f8e3cff */
[----:B------:R-:W-:-:S04]  /*28c0*/  SHF.L.U32 R3, R2, 0x1f, RZ ;  /* 0x0000001f02037819 */ /* 0x000fc800000006ff */
[----:B------:R-:W1:Y:S02]  /*28d0*/  SYNCS.PHASECHK.TRANS64.TRYWAIT P0, [UR5], R3 ;  /* 0x00000003ff0075a7 */ /* 0x000e640008001105 */
[----:B-1----:R-:W-:Y:S05]  /*28e0*/  @!P0 BRA `(.L_x_44) ;  /* 0x0000005000988947 */ /* 0x002fea0003800000 */
.L_x_121:
[----:B------:R-:W-:-:S04]  /*28f0*/  UIADD3 UR4, UPT, UPT, UR4, 0x1, URZ ;  /* 0x0000000104047890 */ /* 0x000fc8000fffe0ff */
[----:B------:R-:W-:-:S04]  /*2900*/  UISETP.NE.AND UP0, UPT, UR4, 0x5, UPT ;  /* 0x000000050400788c */ /* 0x000fc8000bf05270 */
[----:B------:R-:W-:Y:S02]  /*2910*/  USEL UR6, URZ, 0x1, UP0 ;  /* 0x00000001ff067887 */ /* 0x000fe40008000000 */
[----:B------:R-:W-:-:S04]  /*2920*/  USEL UR4, UR4, URZ, UP0 ;  /* 0x000000ff04047287 */ /* 0x000fc80008000000 */
[----:B------:R-:W-:Y:S01]  /*2930*/  ULEA UR5, UR4, UR13, 0x3 ;  /* 0x0000000d04057291 */ /* 0x000fe2000f8e18ff */
[----:B------:R-:W-:-:S04]  /*2940*/  LOP3.LUT R2, R2, UR6, RZ, 0x3c, !PT ;  /* 0x0000000602027c12 */ /* 0x000fc8000f8e3cff */
[----:B-1----:R-:W-:-:S04]  /*2950*/  SHF.L.U32 R3, R2, 0x1f, RZ ;  /* 0x0000001f02037819 */ /* 0x002fc800000006ff */
[----:B------:R-:W1:Y:S02]  /*2960*/  SYNCS.PHASECHK.TRANS64.TRYWAIT P0, [UR5], R3 ;  /* 0x00000003ff0075a7 */ /* 0x000e640008001105 */
[----:B-1----:R-:W-:Y:S05]  /*2970*/  @!P0 BRA `(.L_x_45) ;  /* 0x00000050008c8947 */ /* 0x002fea0003800000 */
.L_x_123:
        /* <DEDUP_REMOVED lines=9> */
.L_x_125:
[----:B------:R-:W-:-:S04]  /*2a10*/  UIADD3 UR4, UPT, UPT, UR4, 0x1, URZ ;  /* 0x0000000104047890 */ /* 0x000fc8000fffe0ff */
[----:B------:R-:W-:-:S04]  /*2a20*/  UISETP.NE.AND UP0, UPT, UR4, 0x5, UPT ;  /* 0x000000050400788c */ /* 0x000fc8000bf05270 */
[----:B------:R-:W-:Y:S02]  /*2a30*/  USEL UR5, URZ, 0x1, UP0 ;  /* 0x00000001ff057887 */ /* 0x000fe40008000000 */
[----:B------:R-:W-:-:S04]  /*2a40*/  USEL UR4, UR4, URZ, UP0 ;  /* 0x000000ff04047287 */ /* 0x000fc80008000000 */
[----:B------:R-:W-:Y:S01]  /*2a50*/  ULEA UR4, UR4, UR13, 0x3 ;  /* 0x0000000d04047291 */ /* 0x000fe2000f8e18ff */
[----:B------:R-:W-:-:S04]  /*2a60*/  LOP3.LUT R2, R2, UR5, RZ, 0x3c, !PT ;  /* 0x0000000502027c12 */ /* 0x000fc8000f8e3cff */
[----:B------:R-:W-:Y:S01]  /*2a70*/  SHF.L.U32 R2, R2, 0x1f, RZ ;  /* 0x0000001f02027819 */ /* 0x000fe200000006ff */
[----:B-1----:R-:W-:-:S07]  /*2a80*/  IMAD.U32 R0, RZ, RZ, UR4 ;  /* 0x00000004ff007e24 */ /* 0x002fce000f8e00ff */
.L_x_47:
[----:B-1----:R1:W2:Y:S02]  /*2a90*/  SYNCS.PHASECHK.TRANS64.TRYWAIT P0, [R0+URZ], R2 ;  /* 0x00000002000075a7 */ /* 0x0022a400080011ff */
[----:B--2---:R-:W-:Y:S05]  /*2aa0*/  @!P0 NANOSLEEP.SYNCS 0x989680 ;  /* 0x009896800000895d */ /* 0x004fea0003900000 */
[----:B------:R-:W2:Y:S02]  /*2ab0*/  @!P0 SYNCS.PHASECHK.TRANS64 P0, [R0+URZ], R2 ;  /* 0x00000002000085a7 */ /* 0x000ea400080010ff */
[----:B--2---:R-:W-:Y:S05]  /*2ac0*/  @P0 EXIT ;  /* 0x000000000000094d */ /* 0x004fea0003800000 */
[----:B------:R-:W-:Y:S05]  /*2ad0*/  BRA `(.L_x_47) ;  /* 0xfffffffc00ec7947 */ /* 0x000fea000383ffff */
.L_x_22:
[----:B------:R-:W-:-:S04]  /*2ae0*/  UISETP.NE.AND UP0, UPT, UR42, URZ, UPT ;  /* 0x000000ff2a00728c */ /* 0x000fc8000bf05270 */
[----:B------:R-:W-:-:S09]  /*2af0*/  UISETP.NE.OR UP0, UPT, UR20, 0x1, UP0 ;  /* 0x000000011400788c */ /* 0x000fd20008705670 */
[----:B------:R-:W-:Y:S05]  /*2b00*/  BRA.U UP0, `(.L_x_48) ;  /* 0x0000000500487547 */ /* 0x000fea000b800000 */
[----:B------:R-:W-:Y:S01]  /*2b10*/  ISETP.GE.U32.AND P2, PT, R0, 0x2, PT ;  /* 0x000000020000780c */ /* 0x000fe20003f46070 */
[----:B------:R-:W-:Y:S01]  /*2b20*/  IMAD.MOV.U32 R12, RZ, RZ, 0x1 ;  /* 0x00000001ff0c7424 */ /* 0x000fe200078e00ff */
[----:B------:R-:W-:Y:S02]  /*2b30*/  CS2R R10, SRZ ;  /* 0x00000000000a7805 */ /* 0x000fe4000001ff00 */
[----:B------:R-:W-:Y:S01]  /*2b40*/  CS2R R8, SRZ ;  /* 0x0000000000087805 */ /* 0x000fe2000001ff00 */
[----:B------:R-:W-:Y:S01]  /*2b50*/  UMOV UR4, 0x400 ;  /* 0x0000040000047882 */ /* 0x000fe20000000000 */
[----:B------:R-:W-:Y:S01]  /*2b60*/  UMOV UR5, URZ ;  /* 0x000000ff00057c82 */ /* 0x000fe20008000000 */
[----:B------:R-:W-:-:S12]  /*2b70*/  ULEA UR42, UR42, UR4, 0x18 ;  /* 0x000000042a2a7291 */ /* 0x000fd8000f8ec0ff */
.L_x_52:
[----:B------:R-:W-:Y:S02]  /*2b80*/  LEA R2, R8, UR42, 0x3 ;  /* 0x0000002a08027c11 */ /* 0x000fe4000f8e18ff */
[----:B------:R-:W-:-:S03]  /*2b90*/  SHF.L.U32 R4, R9, 0x1f, RZ ;  /* 0x0000001f09047819 */ /* 0x000fc600000006ff */
[----:B------:R-:W-:Y:S01]  /*2ba0*/  VIADD R5, R2, 0xf0 ;  /* 0x000000f002057836 */ /* 0x000fe20000000000 */
[----:B------:R-:W2:Y:S02]  /*2bb0*/  SYNCS.PHASECHK.TRANS64.TRYWAIT P0, [R2+URZ+0xe0], R4 ;  /* 0x0000e004020075a7 */ /* 0x000ea400080011ff */
[----:B--2---:R-:W-:Y:S05]  /*2bc0*/  @!P0 BRA `(.L_x_49) ;  /* 0x0000005000288947 */ /* 0x004fea0003800000 */
.L_x_126:
[----:B------:R-:W-:Y:S01]  /*2bd0*/  ULEA UR4, UR5, UR42, 0x3 ;  /* 0x0000002a05047291 */ /* 0x000fe2000f8e18ff */
[----:B--2---:R-:W-:Y:S01]  /*2be0*/  PRMT R2, RZ, 0x654, R5 ;  /* 0x00000654ff027816 */ /* 0x004fe20000000005 */
[----:B------:R-:W-:Y:S01]  /*2bf0*/  @!P2 IMAD.MOV.U32 R4, RZ, RZ, 0x10 ;  /* 0x00000010ff04a424 */ /* 0x000fe200078e00ff */
[----:B------:R-:W-:Y:S01]  /*2c00*/  SHF.L.U32 R5, R12, 0x1f, RZ ;  /* 0x0000001f0c057819 */ /* 0x000fe200000006ff */
[----:B------:R-:W-:Y:S01]  /*2c10*/  UIADD3 UR6, UPT, UPT, UR4, 0x80, URZ ;  /* 0x0000008004067890 */ /* 0x000fe2000fffe0ff */
[----:B------:R2:W-:Y:S05]  /*2c20*/  SYNCS.ARRIVE.TRANS64.RED.A1T0 RZ, [R2+URZ], RZ ;  /* 0x000000ff02ff79a7 */ /* 0x0005ea00081004ff */
[----:B------:R-:W-:Y:S01]  /*2c30*/  IMAD.U32 R6, RZ, RZ, UR6 ;  /* 0x00000006ff067e24 */ /* 0x000fe2000f8e00ff */
[----:B------:R-:W3:Y:S04]  /*2c40*/  SYNCS.PHASECHK.TRANS64.TRYWAIT P0, [UR4+0x90], R5 ;  /* 0x00009005ff0075a7 */ /* 0x000ee80008001104 */
[----:B------:R-:W-:Y:S01]  /*2c50*/  PRMT R6, R0, 0x654, R6 ;  /* 0x0000065400067816 */ /* 0x000fe20000000006 */
[----:B--23--:R-:W-:Y:S06]  /*2c60*/  @!P0 BRA `(.L_x_50) ;  /* 0x0000005000148947 */ /* 0x00cfec0003800000 */
.L_x_128:
[----:B------:R-:W-:Y:S01]  /*2c70*/  ULEA UR6, UR5, UR42, 0x4 ;  /* 0x0000002a05067291 */ /* 0x000fe2000f8e20ff */
[----:B------:R-:W-:Y:S01]  /*2c80*/  SEL R3, R6, R3, !P2 ;  /* 0x0000000306037207 */ /* 0x000fe20005000000 */
[----:B------:R-:W-:Y:S01]  /*2c90*/  UIADD3 UR7, UPT, UPT, UR4, 0x80, URZ ;  /* 0x0000008004077890 */ /* 0x000fe2000fffe0ff */
[----:B--2---:R-:W-:Y:S01]  /*2ca0*/  LEA R2, R11, UR42, 0x3 ;  /* 0x0000002a0b027c11 */ /* 0x004fe2000f8e18ff */
[----:B------:R-:W-:Y:S01]  /*2cb0*/  UIADD3 UR6, UPT, UPT, UR6, 0x110, URZ ;  /* 0x0000011006067890 */ /* 0x000fe2000fffe0ff */
[----:B------:R2:W-:Y:S01]  /*2cc0*/  @!P2 SYNCS.ARRIVE.TRANS64.RED RZ, [R3+URZ], R4 ;  /* 0x0000000403ffa9a7 */ /* 0x0005e200080004ff */
[----:B------:R-:W-:Y:S01]  /*2cd0*/  UIADD3 UR4, UPT, UPT, UR5, 0x1, URZ ;  /* 0x0000000105047890 */ /* 0x000fe2000fffe0ff */
[----:B------:R-:W-:-:S03]  /*2ce0*/  VIADD R8, R8, 0x1 ;  /* 0x0000000108087836 */ /* 0x000fc60000000000 */
[----:B------:R-:W-:Y:S02]  /*2cf0*/  UISETP.NE.AND UP0, UPT, UR4, 0x2, UPT ;  /* 0x000000020400788c */ /* 0x000fe4000bf05270 */
[----:B------:R-:W-:Y:S01]  /*2d00*/  ISETP.NE.AND P0, PT, R8, 0x2, PT ;  /* 0x000000020800780c */ /* 0x000fe20003f05270 */
[----:B------:R-:W-:Y:S06]  /*2d10*/  UGETNEXTWORKID.BROADCAST [UR6], [UR7] ;  /* 0x00000000060073ca */ /* 0x000fec0008000100 */
[----:B------:R-:W-:Y:S02]  /*2d20*/  USEL UR6, URZ, 0x1, UP0 ;  /* 0x00000001ff067887 */ /* 0x000fe40008000000 */
[----:B------:R-:W-:-:S04]  /*2d30*/  USEL UR5, UR4, URZ, UP0 ;  /* 0x000000ff04057287 */ /* 0x000fc80008000000 */
[----:B------:R-:W-:Y:S02]  /*2d40*/  LOP3.LUT R12, R12, UR6, RZ, 0x3c, !PT ;  /* 0x000000060c0c7c12 */ /* 0x000fe4000f8e3cff */
[----:B--2---:R-:W-:-:S04]  /*2d50*/  SHF.L.U32 R4, R10, 0x1f, RZ ;  /* 0x0000001f0a047819 */ /* 0x004fc800000006ff */
[----:B------:R-:W2:Y:S02]  /*2d60*/  SYNCS.PHASECHK.TRANS64.TRYWAIT P1, [R2+URZ+0x80], R4 ;  /* 0x00008004020075a7 */ /* 0x000ea400080211ff */
[----:B--2---:R-:W-:Y:S05]  /*2d70*/  @!P1 BRA `(.L_x_51) ;  /* 0x0000004c00e89947 */ /* 0x004fea0003800000 */
.L_x_129:
[C---:B--2---:R-:W-:Y:S01]  /*2d80*/  LEA R4, R11.reuse, UR42, 0x4 ;  /* 0x0000002a0b047c11 */ /* 0x044fe2000f8e20ff */
[----:B------:R-:W-:Y:S01]  /*2d90*/  VIADD R2, R2, 0x90 ;  /* 0x0000009002027836 */ /* 0x000fe20000000000 */
[----:B------:R-:W-:Y:S01]  /*2da0*/  SEL R8, R8, RZ, P0 ;  /* 0x000000ff08087207 */ /* 0x000fe20000000000 */
[----:B------:R-:W-:-:S03]  /*2db0*/  VIADD R11, R11, 0x1 ;  /* 0x000000010b0b7836 */ /* 0x000fc60000000000 */
[----:B------:R-:W2:Y:S01]  /*2dc0*/  LDS.128 R4, [R4+0x110] ;  /* 0x0001100004047984 */ /* 0x000ea20000000c00 */
[----:B------:R-:W-:Y:S02]  /*2dd0*/  PRMT R2, RZ, 0x654, R2 ;  /* 0x00000654ff027816 */ /* 0x000fe40000000002 */
[C---:B------:R-:W-:Y:S01]  /*2de0*/  ISETP.NE.AND P1, PT, R11.reuse, 0x2, PT ;  /* 0x000000020b00780c */ /* 0x040fe20003f25270 */
[----:B------:R-:W-:Y:S01]  /*2df0*/  @!PT LDS RZ, [RZ] ;  /* 0x00000000fffff984 */ /* 0x000fe20000000800 */
[----:B------:R-:W-:Y:S01]  /*2e00*/  @!PT LDS RZ, [RZ] ;  /* 0x00000000fffff984 */ /* 0x000fe20000000800 */
[----:B------:R-:W-:Y:S01]  /*2e10*/  @!PT LDS RZ, [RZ] ;  /* 0x00000000fffff984 */ /* 0x000fe20000000800 */
[----:B------:R-:W-:Y:S01]  /*2e20*/  @!PT LDS RZ, [RZ] ;  /* 0x00000000fffff984 */ /* 0x000fe20000000800 */
[----:B------:R3:W-:Y:S06]  /*2e30*/  MEMBAR.ALL.CTA ;  /* 0x0000000000007992 */ /* 0x0007ec0000008000 */
[----:B---3--:R-:W3:Y:S01]  /*2e40*/  FENCE.VIEW.ASYNC.S ;  /* 0x00000000000073c6 */ /* 0x008ee20000000000 */
[----:B------:R-:W-:Y:S01]  /*2e50*/  SEL R11, R11, RZ, P1 ;  /* 0x000000ff0b0b7207 */ /* 0x000fe20000800000 */
[----:B---3--:R3:W-:Y:S01]  /*2e60*/  SYNCS.ARRIVE.TRANS64.RED.A1T0 RZ, [R2+URZ], RZ ;  /* 0x000000ff02ff79a7 */ /* 0x0087e200081004ff */
[----:B--2---:R-:W-:-:S02]  /*2e70*/  LOP3.LUT P3, RZ, R6, 0x1, RZ, 0xc0, !PT ;  /* 0x0000000106ff7812 */ /* 0x004fc4000786c0ff */
[----:B------:R-:W-:-:S04]  /*2e80*/  SEL R4, RZ, 0x1, P1 ;  /* 0x00000001ff047807 */ /* 0x000fc80000800000 */
[----:B------:R-:W-:Y:S02]  /*2e90*/  LOP3.LUT R10, R10, R4, RZ, 0x3c, !PT ;  /* 0x000000040a0a7212 */ /* 0x000fe400078e3cff */
[----:B---3--:R-:W-:-:S04]  /*2ea0*/  SEL R2, RZ, 0x1, P0 ;  /* 0x00000001ff027807 */ /* 0x008fc80000000000 */
[----:B------:R-:W-:Y:S01]  /*2eb0*/  LOP3.LUT R9, R9, R2, RZ, 0x3c, !PT ;  /* 0x0000000209097212 */ /* 0x000fe200078e3cff */
[----:B------:R-:W-:Y:S06]  /*2ec0*/  @P3 BRA `(.L_x_52) ;  /* 0xfffffffc002c3947 */ /* 0x000fec000383ffff */
[----:B------:R-:W-:Y:S01]  /*2ed0*/  ULEA UR4, UR5, UR42, 0x3 ;  /* 0x0000002a05047291 */ /* 0x000fe2000f8e18ff */
[----:B------:R-:W-:-:S08]  /*2ee0*/  SHF.L.U32 R2, R12, 0x1f, RZ ;  /* 0x0000001f0c027819 */ /* 0x000fd000000006ff */
[----:B------:R-:W2:Y:S02]  /*2ef0*/  SYNCS.PHASECHK.TRANS64 P0, [UR4+0x90], R2 ;  /* 0x00009002ff0075a7 */ /* 0x000ea40008001004 */
[----:B--2---:R-:W-:Y:S05]  /*2f00*/  @P0 BRA `(.L_x_53) ;  /* 0x0000000000080947 */ /* 0x004fea0003800000 */
[----:B------:R-:W2:Y:S02]  /*2f10*/  SYNCS.PHASECHK.TRANS64.TRYWAIT P0, [UR4+0x90], R2 ;  /* 0x00009002ff0075a7 */ /* 0x000ea40008001104 */
[----:B--2---:R-:W-:Y:S05]  /*2f20*/  @!P0 BRA `(.L_x_54) ;  /* 0x0000004c00908947 */ /* 0x004fea0003800000 */
.L_x_53:
[----:B------:R-:W-:-:S04]  /*2f30*/  UIADD3 UR6, UPT, UPT, UR5, 0x1, URZ ;  /* 0x0000000105067890 */ /* 0x000fc8000fffe0ff */
[----:B------:R-:W-:-:S04]  /*2f40*/  UISETP.NE.AND UP0, UPT, UR6, 0x2, UPT ;  /* 0x000000020600788c */ /* 0x000fc8000bf05270 */
[----:B------:R-:W-:Y:S02]  /*2f50*/  USEL UR7, URZ, 0x1, UP0 ;  /* 0x00000001ff077887 */ /* 0x000fe40008000000 */
[----:B------:R-:W-:-:S04]  /*2f60*/  USEL UR6, UR6, URZ, UP0 ;  /* 0x000000ff06067287 */ /* 0x000fc80008000000 */
[----:B------:R-:W-:Y:S01]  /*2f70*/  ULEA UR6, UR6, UR42, 0x3 ;  /* 0x0000002a06067291 */ /* 0x000fe2000f8e18ff */
[----:B--2---:R-:W-:-:S04]  /*2f80*/  LOP3.LUT R2, R12, UR7, RZ, 0x3c, !PT ;  /* 0x000000070c027c12 */ /* 0x004fc8000f8e3cff */
[----:B------:R-:W-:-:S04]  /*2f90*/  SHF.L.U32 R0, R2, 0x1f, RZ ;  /* 0x0000001f02007819 */ /* 0x000fc800000006ff */
[----:B------:R-:W2:Y:S02]  /*2fa0*/  SYNCS.PHASECHK.TRANS64 P0, [UR6+0x90], R0 ;  /* 0x00009000ff0075a7 */ /* 0x000ea40008001006 */
[----:B-12---:R-:W-:Y:S05]  /*2fb0*/  @P0 EXIT ;  /* 0x000000000000094d */ /* 0x006fea0003800000 */
[----:B------:R-:W-:Y:S02]  /*2fc0*/  SHF.L.U32 R2, R2, 0x1f, RZ ;  /* 0x0000001f02027819 */ /* 0x000fe400000006ff */
[----:B------:R-:W-:-:S07]  /*2fd0*/  MOV R0, UR6 ;  /* 0x0000000600007c02 */ /* 0x000fce0008000f00 */
.L_x_55:
[----:B-1----:R1:W2:Y:S02]  /*2fe0*/  SYNCS.PHASECHK.TRANS64.TRYWAIT P0, [R0+URZ+0x90], R2 ;  /* 0x00009002000075a7 */ /* 0x0022a400080011ff */
[----:B--2---:R-:W-:Y:S05]  /*2ff0*/  @!P0 NANOSLEEP.SYNCS 0x989680 ;  /* 0x009896800000895d */ /* 0x004fea0003900000 */
[----:B------:R-:W2:Y:S02]  /*3000*/  @!P0 SYNCS.PHASECHK.TRANS64 P0, [R0+URZ+0x90], R2 ;  /* 0x00009002000085a7 */ /* 0x000ea400080010ff */
[----:B--2---:R-:W-:Y:S05]  /*3010*/  @P0 EXIT ;  /* 0x000000000000094d */ /* 0x004fea0003800000 */
[----:B------:R-:W-:Y:S05]  /*3020*/  BRA `(.L_x_55) ;  /* 0xfffffffc00ec7947 */ /* 0x000fea000383ffff */
.L_x_48:
[----:B------:R-:W-:Y:S05]  /*3030*/  BRA.U UP4, `(.L_x_56) ;  /* 0x0000001104407547 */ /* 0x000fea000b800000 */
[----:B------:R-:W-:Y:S01]  /*3040*/  UMOV UR4, 0x40 ;  /* 0x0000004000047882 */ /* 0x000fe20000000000 */
[----:B------:R-:W-:Y:S01]  /*3050*/  NOP ;  /* 0x0000000000007918 */ /* 0x000fe20000000000 */
[----:B------:R-:W-:-:S03]  /*3060*/  ULEA UR5, UR42, UR4, 0x18 ;  /* 0x000000042a057291 */ /* 0x000fc6000f8ec0ff */
[----:B------:R-:W-:Y:S02]  /*3070*/  UMOV UR4, 0x400 ;  /* 0x0000040000047882 */ /* 0x000fe40000000000 */
[----:B------:R-:W-:-:S04]  /*3080*/  ULEA UR42, UR42, UR4, 0x18 ;  /* 0x000000042a2a7291 */ /* 0x000fc8000f8ec0ff */
[----:B------:R-:W2:Y:S02]  /*3090*/  LDS.U8 R0, [UR5+0x1c] ;  /* 0x00001c05ff007984 */ /* 0x000ea40008000000 */
[----:B--2---:R-:W-:-:S13]  /*30a0*/  ISETP.NE.AND P0, PT, R0, RZ, PT ;  /* 0x000000ff0000720c */ /* 0x004fda0003f05270 */
[----:B------:R-:W-:Y:S05]  /*30b0*/  @P0 BRA `(.L_x_57) ;  /* 0x0000000000580947 */ /* 0x000fea0003800000 */
[----:B------:R-:W-:-:S13]  /*30c0*/  ELECT P0, URZ, PT ;  /* 0x0000000000ff782f */ /* 0x000fda0003800000 */
[----:B------:R-:W-:Y:S05]  /*30d0*/  @!P0 BRA `(.L_x_58) ;  /* 0x0000000000608947 */ /* 0x000fea0003800000 */
[----:B------:R-:W-:Y:S01]  /*30e0*/  UMOV UR4, 0x10 ;  /* 0x0000001000047882 */ /* 0x000fe20000000000 */
[----:B------:R-:W-:Y:S01]  /*30f0*/  HFMA2 R0, -RZ, RZ, 0, 5.9604644775390625e-08 ;  /* 0x00000001ff007431 */ /* 0x000fe200000001ff */
[----:B------:R-:W-:-:S03]  /*3100*/  MOV R3, 0xffff ;  /* 0x0000ffff00037802 */ /* 0x000fc60000000f00 */
[----:B------:R-:W-:Y:S04]  /*3110*/  DEPBAR.LE SB2, 0x36 ;  /* 0x0000ad800000791a */ /* 0x000fe80000000000 */
[----:B------:R-:W2:Y:S02]  /*3120*/  UTCATOMSWS.FIND_AND_SET.ALIGN UP0, UR4, UR4 ;  /* 0x00000004000475e3 */ /* 0x000ea40008000800 */
[----:B--2---:R-:W-:Y:S01]  /*3130*/  MOV R4, UR4 ;  /* 0x0000000400047c02 */ /* 0x004fe20008000f00 */
[----:B------:R-:W-:Y:S06]  /*3140*/  BRA.U UP0, `(.L_x_59) ;  /* 0x0000000100187547 */ /* 0x000fec000b800000 */
.L_x_60:
[----:B------:R-:W-:Y:S05]  /*3150*/  NANOSLEEP 0x64 ;  /* 0x000000640000795d */ /* 0x000fea0003800000 */
[----:B------:R-:W-:-:S05]  /*3160*/  UMOV UR4, 0x10 ;  /* 0x0000001000047882 */ /* 0x000fca0000000000 */
[----:B------:R-:W-:Y:S04]  /*3170*/  DEPBAR.LE SB2, 0x36 ;  /* 0x0000ad800000791a */ /* 0x000fe80000000000 */
[----:B------:R-:W2:Y:S02]  /*3180*/  UTCATOMSWS.FIND_AND_SET.ALIGN UP0, UR4, UR4 ;  /* 0x00000004000475e3 */ /* 0x000ea40008000800 */
[----:B--2---:R-:W-:Y:S01]  /*3190*/  MOV R4, UR4 ;  /* 0x0000000400047c02 */ /* 0x004fe20008000f00 */
[----:B------:R-:W-:Y:S05]  /*31a0*/  BRA.U !UP0, `(.L_x_60) ;  /* 0xfffffffd08e87547 */ /* 0x000fea000b83ffff */
.L_x_59:
[-C--:B------:R-:W-:Y:S02]  /*31b0*/  SHF.L.U32 R3, R3, R4.reuse, RZ ;  /* 0x0000000403037219 */ /* 0x080fe400000006ff */
[----:B------:R-:W-:Y:S01]  /*31c0*/  SHF.L.U32 R0, R0, R4, RZ ;  /* 0x0000000400007219 */ /* 0x000fe200000006ff */
[----:B------:R-:W-:Y:S02]  /*31d0*/  IMAD.SHL.U32 R4, R4, 0x20, RZ ;  /* 0x0000002004047824 */ /* 0x000fe400078e00ff */
[----:B------:R2:W-:Y:S04]  /*31e0*/  ATOMS.OR RZ, [UR5+0x14], R3 ;  /* 0x00001403ffff798c */ /* 0x0005e8000b000005 */
[----:B------:R2:W-:Y:S04]  /*31f0*/  ATOMS.OR RZ, [UR5+0x18], R0 ;  /* 0x00001800ffff798c */ /* 0x0005e8000b000005 */
[----:B------:R2:W-:Y:S01]  /*3200*/  STS [UR42+0x130], R4 ;  /* 0x00013004ff007988 */ /* 0x0005e2000800082a */
[----:B------:R-:W-:Y:S05]  /*3210*/  BRA `(.L_x_58) ;  /* 0x0000000000107947 */ /* 0x000fea0003800000 */
.L_x_57:
[----:B------:R-:W-:Y:S02]  /*3220*/  MOV R0, 0xffffffff ;  /* 0xffffffff00007802 */ /* 0x000fe40000000f00 */
[----:B------:R-:W-:-:S03]  /*3230*/  MOV R4, 0x3260 ;  /* 0x0000326000047802 */ /* 0x000fc60000000f00 */
[----:B------:R2:W-:Y:S04]  /*3240*/  STS [UR42+0x130], R0 ;  /* 0x00013000ff007988 */ /* 0x0005e8000800082a */
[----:B-12--5:R-:W-:Y:S05]  /*3250*/  CALL.REL.NOINC `($__internal_1_$__cuda_sm10x_tcgen05_guardrail_trap_phase_invalid_during_alloc) ;  /* 0x0000005000247944 */ /* 0x026fea0003c00000 */
.L_x_58:
[----:B------:R-:W-:Y:S05]  /*3260*/  WARPSYNC.ALL ;  /* 0x0000000000007948 */ /* 0x000fea0003800000 */
[----:B------:R-:W3:Y:S01]  /*3270*/  S2UR UR4, SR_CgaCtaId ;  /* 0x00000000000479c3 */ /* 0x000ee20000008800 */
[----:B------:R-:W-:Y:S01]  /*3280*/  UMOV UR43, 0x400 ;  /* 0x00000400002b7882 */ /* 0x000fe20000000000 */
[----:B------:R-:W-:-:S06]  /*3290*/  NOP ;  /* 0x0000000000007918 */ /* 0x000fcc0000000000 */
[----:B------:R-:W-:Y:S06]  /*32a0*/  BAR.ARV 0x6, 0xa0 ;  /* 0x0182800000007b1d */ /* 0x000fec0000002000 */
[----:B------:R-:W4:Y:S01]  /*32b0*/  LDCU UR6, c[0x0][0x38c] ;  /* 0x00007180ff0677ac */ /* 0x000f220008000800 */
[----:B------:R-:W-:Y:S01]  /*32c0*/  LOP3.LUT R2, R2, 0xffff, RZ, 0xc0, !PT ;  /* 0x0000ffff02027812 */ /* 0x000fe200078ec0ff */
[----:B------:R-:W-:Y:S01]  /*32d0*/  IMAD.MOV.U32 R11, RZ, RZ, 0x1 ;  /* 0x00000001ff0b7424 */ /* 0x000fe200078e00ff */
[----:B------:R-:W-:Y:S01]  /*32e0*/  CS2R R8, SRZ ;  /* 0x0000000000087805 */ /* 0x000fe2000001ff00 */
[----:B------:R-:W1:Y:S01]  /*32f0*/  LDCU UR7, c[0x0][0x38c] ;  /* 0x00007180ff0777ac */ /* 0x000e620008000800 */
[----:B------:R-:W-:Y:S01]  /*3300*/  R2UR UR44, R2 ;  /* 0x00000000022c72ca */ /* 0x000fe200000e0000 */
[----:B------:R-:W-:Y:S01]  /*3310*/  IMAD.MOV.U32 R10, RZ, RZ, RZ ;  /* 0x000000ffff0a7224 */ /* 0x000fe200078e00ff */
[----:B------:R-:W-:Y:S01]  /*3320*/  UMOV UR46, URZ ;  /* 0x000000ff002e7c82 */ /* 0x000fe20008000000 */
[----:B------:R-:W-:Y:S01]  /*3330*/  UMOV UR41, URZ ;  /* 0x000000ff00297c82 */ /* 0x000fe20008000000 */
[----:B---3--:R-:W-:Y:S01]  /*3340*/  ULEA UR43, UR4, UR43, 0x18 ;  /* 0x0000002b042b7291 */ /* 0x008fe2000f8ec0ff */
[----:B------:R-:W-:Y:S01]  /*3350*/  UMOV UR62, 0x0 ;  /* 0x00000000003e7882 */ /* 0x000fe20000000000 */
[----:B------:R-:W-:-:S02]  /*3360*/  UMOV UR63, 0x4140010 ;  /* 0x04140010003f7882 */ /* 0x000fc40000000000 */
[----:B------:R-:W-:Y:S02]  /*3370*/  UIADD3 UR5, UPT, UPT, UR43, 0x5300, URZ ;  /* 0x000053002b057890 */ /* 0x000fe4000fffe0ff */
[----:B------:R-:W-:Y:S02]  /*3380*/  UIADD3 UR4, UPT, UPT, UR43, 0x19300, URZ ;  /* 0x000193002b047890 */ /* 0x000fe4000fffe0ff */
[----:B----4-:R-:W-:Y:S01]  /*3390*/  UIADD3 UR6, UPT, UPT, UR6, 0x7f, URZ ;  /* 0x0000007f06067890 */ /* 0x010fe2000fffe0ff */
[----:B--2---:R-:W2:Y:S01]  /*33a0*/  LDS R0, [UR43+0x130] ;  /* 0x0001302bff007984 */ /* 0x004ea20008000800 */
[----:B------:R-:W-:Y:S02]  /*33b0*/  USHF.R.U32.HI UR5, URZ, 0x4, UR5 ;  /* 0x00000004ff057899 */ /* 0x000fe40008011605 */
[----:B------:R-:W-:Y:S02]  /*33c0*/  USHF.R.S32.HI UR64, URZ, 0x1f, UR6 ;  /* 0x0000001fff407899 */ /* 0x000fe40008011406 */
[----:B------:R-:W-:-:S02]  /*33d0*/  USHF.R.U32.HI UR4, URZ, 0x4, UR4 ;  /* 0x00000004ff047899 */ /* 0x000fc40008011604 */
[----:B------:R-:W-:Y:S02]  /*33e0*/  ULEA.HI UR64, UR64, UR6, URZ, 0x7 ;  /* 0x0000000640407291 */ /* 0x000fe4000f8f38ff */
[----:B------:R-:W-:Y:S02]  /*33f0*/  ULOP3.LUT UR5, UR5, 0x3fff, URZ, 0xc0, !UPT ;  /* 0x00003fff05057892 */ /* 0x000fe4000f8ec0ff */
[----:B------:R-:W-:Y:S02]  /*3400*/  USHF.R.S32.HI UR64, URZ, 0x7, UR64 ;  /* 0x00000007ff407899 */ /* 0x000fe40008011440 */
[----:B------:R-:W-:Y:S02]  /*3410*/  ULOP3.LUT UR4, UR4, 0x3fff, URZ, 0xc0, !UPT ;  /* 0x00003fff04047892 */ /* 0x000fe4000f8ec0ff */
[----:B------:R-:W-:Y:S01]  /*3420*/  UISETP.LT.AND UP0, UPT, UR64, 0x1, UPT ;  /* 0x000000014000788c */ /* 0x000fe2000bf01270 */
[----:B------:R-:W-:Y:S01]  /*3430*/  UMOV UR60, 0x0 ;  /* 0x00000000003c7882 */ /* 0x000fe20000000000 */
[----:B------:R-:W-:-:S02]  /*3440*/  UMOV UR61, 0x4140010 ;  /* 0x04140010003d7882 */ /* 0x000fc40000000000 */
[----:B------:R-:W-:Y:S01]  /*3450*/  USEL UR65, UR64, 0x1, !UP0 ;  /* 0x0000000140417887 */ /* 0x000fe2000c000000 */
[----:B------:R-:W-:Y:S01]  /*3460*/  UMOV UR58, 0x0 ;  /* 0x00000000003a7882 */ /* 0x000fe20000000000 */
[----:B------:R-:W-:Y:S01]  /*3470*/  UMOV UR59, 0x4140010 ;  /* 0x04140010003b7882 */ /* 0x000fe20000000000 */
[----:B------:R-:W-:Y:S01]  /*3480*/  UMOV UR56, 0x0 ;  /* 0x0000000000387882 */ /* 0x000fe20000000000 */
[----:B------:R-:W-:Y:S01]  /*3490*/  UMOV UR57, 0x4140010 ;  /* 0x0414001000397882 */ /* 0x000fe20000000000 */
[----:B------:R-:W-:Y:S01]  /*34a0*/  UMOV UR54, 0x0 ;  /* 0x0000000000367882 */ /* 0x000fe20000000000 */
[----:B------:R-:W-:Y:S01]  /*34b0*/  UMOV UR55, 0x4140010 ;  /* 0x0414001000377882 */ /* 0x000fe20000000000 */
[----:B------:R-:W-:Y:S01]  /*34c0*/  UMOV UR52, 0x0 ;  /* 0x0000000000347882 */ /* 0x000fe20000000000 */
[----:B------:R-:W-:Y:S01]  /*34d0*/  UMOV UR53, 0x4140010 ;  /* 0x0414001000357882 */ /* 0x000fe20000000000 */
[----:B------:R-:W-:Y:S02]  /*34e0*/  ULOP3.LUT UR45, UR5, 0x10000, URZ, 0xfc, !UPT ;  /* 0x00010000052d7892 */ /* 0x000fe4000f8efcff */
[----:B------:R-:W-:-:S02]  /*34f0*/  ULOP3.LUT UR4, UR4, 0x10000, URZ, 0xfc, !UPT ;  /* 0x0001000004047892 */ /* 0x000fc4000f8efcff */
[----:B------:R-:W-:Y:S02]  /*3500*/  UIADD3 UR65, UPT, UPT, -UR65, URZ, URZ ;  /* 0x000000ff41417290 */ /* 0x000fe4000fffe1ff */
[----:B-1----:R-:W-:Y:S01]  /*3510*/  UISETP.GE.AND UP4, UPT, UR7, 0x1, UPT ;  /* 0x000000010700788c */ /* 0x002fe2000bf86270 */
[----:B------:R-:W-:Y:S01]  /*3520*/  UMOV UR50, 0x0 ;  /* 0x0000000000327882 */ /* 0x000fe20000000000 */
[----:B------:R-:W-:Y:S01]  /*3530*/  UMOV UR51, 0x4140010 ;  /* 0x0414001000337882 */ /* 0x000fe20000000000 */
[----:B------:R-:W-:Y:S01]  /*3540*/  UMOV UR48, 0x0 ;  /* 0x0000000000307882 */ /* 0x000fe20000000000 */
[----:B--2---:R-:W-:Y:S01]  /*3550*/  R2UR UR66, R0 ;  /* 0x00000000004272ca */ /* 0x004fe200000e0000 */
[----:B------:R-:W-:-:S14]  /*3560*/  UMOV UR49, 0x4140010 ;  /* 0x0414001000317882 */ /* 0x000fdc0000000000 */
.L_x_67:
[----:B------:R-:W-:Y:S02]  /*3570*/  LEA R0, R10, UR43, 0x3 ;  /* 0x0000002b0a007c11 */ /* 0x000fe4000f8e18ff */
[----:B------:R-:W-:Y:S02]  /*3580*/  SHF.L.U32 R2, R9, 0x1f, RZ ;  /* 0x0000001f09027819 */ /* 0x000fe400000006ff */
[----:B------:R-:W-:Y:S01]  /*3590*/  PLOP3.LUT P0, PT, PT, PT, UP4, 0x80, 0x8 ;  /* 0x000000000008781c */ /* 0x000fe20003f0f048 */
[----:B------:R-:W-:Y:S01]  /*35a0*/  VIADD R3, R0, 0x90 ;  /* 0x0000009000037836 */ /* 0x000fe20000000000 */
[----:B-1----:R-:W1:Y:S02]  /*35b0*/  SYNCS.PHASECHK.TRANS64.TRYWAIT P1, [R0+URZ+0x80], R2 ;  /* 0x00008002000075a7 */ /* 0x002e6400080211ff */
[----:B-1-3--:R-:W-:Y:S09]  /*35c0*/  @!P1 BRA `(.L_x_61) ;  /* 0x0000004800009947 */ /* 0x00aff20003800000 */
.L_x_131:
[----:B------:R-:W-:Y:S01]  /*35d0*/  LEA R4, R10, UR43, 0x4 ;  /* 0x0000002b0a047c11 */ /* 0x000fe2000f8e20ff */
[----:B------:R-:W-:Y:S01]  /*35e0*/  @UP4 ULEA UR5, UR41, UR43, 0x3 ;  /* 0x0000002b29054291 */ /* 0x000fe2000f8e18ff */
[----:B------:R-:W-:Y:S01]  /*35f0*/  PLOP3.LUT P2, PT, PT, PT, PT, 0x80, 0x8 ;  /* 0x000000000008781c */ /* 0x000fe20003f4f070 */
[----:B------:R-:W-:Y:S01]  /*3600*/  ULEA UR47, UR46, UR43, 0x3 ;  /* 0x0000002b2e2f7291 */ /* 0x000fe2000f8e18ff */
[----:B------:R-:W-:Y:S02]  /*3610*/  PRMT R3, RZ, 0x654, R3 ;  /* 0x00000654ff037816 */ /* 0x000fe40000000003 */
[----:B------:R-:W2:Y:S01]  /*3620*/  LDS.128 R4, [R4+0x110] ;  /* 0x0001100004047984 */ /* 0x000ea20000000c00 */
[----:B-1----:R-:W-:Y:S02]  /*3630*/  @P0 SHF.L.U32 R2, R8, 0x1f, RZ ;  /* 0x0000001f08020819 */ /* 0x002fe400000006ff */
[----:B------:R-:W-:Y:S01]  /*3640*/  SHF.L.U32 R0, R11, 0x1f, RZ ;  /* 0x0000001f0b007819 */ /* 0x000fe200000006ff */
[----:B------:R-:W-:Y:S01]  /*3650*/  @!PT LDS RZ, [RZ] ;  /* 0x00000000fffff984 */ /* 0x000fe20000000800 */
[----:B------:R-:W-:Y:S01]  /*3660*/  @!PT LDS RZ, [RZ] ;  /* 0x00000000fffff984 */ /* 0x000fe20000000800 */
[----:B------:R-:W-:Y:S01]  /*3670*/  @!PT LDS RZ, [RZ] ;  /* 0x00000000fffff984 */ /* 0x000fe20000000800 */
[----:B------:R-:W-:Y:S01]  /*3680*/  @!PT LDS RZ, [RZ] ;  /* 0x00000000fffff984 */ /* 0x000fe20000000800 */
[----:B------:R1:W-:Y:S06]  /*3690*/  MEMBAR.ALL.CTA ;  /* 0x0000000000007992 */ /* 0x0003ec0000008000 */
[----:B-1----:R-:W1:Y:S02]  /*36a0*/  FENCE.VIEW.ASYNC.S ;  /* 0x00000000000073c6 */ /* 0x002e640000000000 */
[----:B-1----:R1:W-:Y:S01]  /*36b0*/  SYNCS.ARRIVE.TRANS64.RED.A1T0 RZ, [R3+URZ], RZ ;  /* 0x000000ff03ff79a7 */ /* 0x0023e200081004ff */
[----:B------:R1:W3:Y:S01]  /*36c0*/  @P0 SYNCS.PHASECHK.TRANS64.TRYWAIT P2, [UR5], R2 ;  /* 0x00000002ff0005a7 */ /* 0x0002e20008041105 */
[----:B------:R-:W-:Y:S01]  /*36d0*/  ULEA.HI UR5, UR46, UR46, URZ, 0x1 ;  /* 0x0000002e2e057291 */ /* 0x000fe2000f8f08ff */
[----:B--2---:R-:W-:-:S03]  /*36e0*/  LOP3.LUT P1, RZ, R6, 0x1, RZ, 0xc0, !PT ;  /* 0x0000000106ff7812 */ /* 0x004fc6000782c0ff */
[----:B------:R-:W-:Y:S02]  /*36f0*/  ULOP3.LUT UR6, UR5, 0xffe, URZ, 0xc0, !UPT ;  /* 0x00000ffe05067892 */ /* 0x000fe4000f8ec0ff */
[----:B------:R-:W-:Y:S02]  /*3700*/  USHF.R.U32.HI UR38, URZ, 0x1, UR5 ;  /* 0x00000001ff267899 */ /* 0x000fe40008011605 */
[----:B------:R-:W-:Y:S02]  /*3710*/  UIADD3 UR5, UPT, UPT, -UR6, UR46, URZ ;  /* 0x0000002e06057290 */ /* 0x000fe4000fffe1ff */
[----:B------:R-:W-:-:S04]  /*3720*/  UIMAD UR38, UR38, 0x50, UR66 ;  /* 0x00000050262678a4 */ /* 0x000fc8000f8e0242 */
[----:B------:R-:W-:Y:S01]  /*3730*/  ULEA UR38, UR5, UR38, 0x14 ;  /* 0x0000002605267291 */ /* 0x000fe2000f8ea0ff */
[----:B------:R-:W2:Y:S02]  /*3740*/  SYNCS.PHASECHK.TRANS64.TRYWAIT P0, [UR47+0xc0], R0 ;  /* 0x0000c000ff0075a7 */ /* 0x000ea4000800112f */
[----:B-123--:R-:W-:Y:S09]  /*3750*/  @!P0 BRA `(.L_x_62) ;  /* 0x0000004400b08947 */ /* 0x00eff20003800000 */
.L_x_133:
[----:B------:R-:W-:Y:S01]  /*3760*/  IADD3 R10, PT, PT, R10, 0x1, RZ ;  /* 0x000000010a0a7810 */ /* 0x000fe20007ffe0ff */
[----:B------:R-:W-:Y:S06]  /*3770*/  BRA.U !UP4, `(.L_x_63) ;  /* 0x000000050c107547 */ /* 0x000fec000b800000 */
[----:B------:R-:W-:Y:S01]  /*3780*/  UPLOP3.LUT UP2, UPT, UPT, UPT, UPT, 0x40, 0x4 ;  /* 0x000000000004789c */ /* 0x000fe20003f4e870 */
[----:B------:R-:W-:Y:S01]  /*3790*/  UMOV UR40, UR65 ;  /* 0x0000004100287c82 */ /* 0x000fe20008000000 */
[----:B------:R-:W-:Y:S01]  /*37a0*/  UMOV UR39, UR64 ;  /* 0x0000004000277c82 */ /* 0x000fe20008000000 */
[----:B------:R-:W-:-:S08]  /*37b0*/  UMOV UR5, UR41 ;  /* 0x0000002900057c82 */ /* 0x000fd00008000000 */
.L_x_66:
[----:B------:R-:W-:Y:S02]  /*37c0*/  UIADD3 UR40, UPT, UPT, UR40, 0x1, URZ ;  /* 0x0000000128287890 */ /* 0x000fe4000fffe0ff */
[----:B--2---:R-:W-:Y:S02]  /*37d0*/  ULEA UR7, UR5, UR43, 0x3 ;  /* 0x0000002b05077291 */ /* 0x004fe4000f8e18ff */
[----:B------:R-:W-:Y:S01]  /*37e0*/  UISETP.NE.AND UP3, UPT, UR40, URZ, UPT ;  /* 0x000000ff2800728c */ /* 0x000fe2000bf65270 */
[----:B---3--:R-:W-:Y:S10]  /*37f0*/  @P2 BRA `(.L_x_64) ;  /* 0x00000000000c2947 */ /* 0x008ff40003800000 */
[----:B-1----:R-:W-:Y:S04]  /*3800*/  SHF.L.U32 R2, R8, 0x1f, RZ ;  /* 0x0000001f08027819 */ /* 0x002fe800000006ff */
[----:B------:R-:W1:Y:S02]  /*3810*/  SYNCS.PHASECHK.TRANS64.TRYWAIT P0, [UR7], R2 ;  /* 0x00000002ff0075a7 */ /* 0x000e640008001107 */
[----:B-1----:R-:W-:Y:S05]  /*3820*/  @!P0 BRA `(.L_x_65) ;  /* 0x0000004400948947 */ /* 0x002fea0003800000 */
.L_x_64:
[----:B------:R-:W-:Y:S01]  /*3830*/  UISETP.NE.AND UP0, UPT, UR39, 0x1, UPT ;  /* 0x000000012700788c */ /* 0x000fe2000bf05270 */
[----:B------:R-:W-:Y:S01]  /*3840*/  PLOP3.LUT P2, PT, PT, PT, PT, 0x80, 0x8 ;  /* 0x000000000008781c */ /* 0x000fe20003f4f070 */
[----:B------:R-:W-:Y:S02]  /*3850*/  UIADD3 UR6, UPT, UPT, UR5, 0x1, URZ ;  /* 0x0000000105067890 */ /* 0x000fe4000fffe0ff */
[----:B------:R-:W-:Y:S02]  /*3860*/  UIADD3 UR42, UPT, UPT, UR7, 0x28, URZ ;  /* 0x00000028072a7890 */ /* 0x000fe4000fffe0ff */
[----:B------:R-:W-:Y:S01]  /*3870*/  UISETP.NE.AND UP1, UPT, UR6, 0x5, UPT ;  /* 0x000000050600788c */ /* 0x000fe2000bf25270 */
[----:B------:R-:W-:Y:S01]  /*3880*/  PLOP3.LUT P0, PT, PT, PT, UP0, 0x80, 0x8 ;  /* 0x000000000008781c */ /* 0x000fe20003f0f008 */
[----:B------:R-:W-:Y:S02]  /*3890*/  UIADD3 UR39, UPT, UPT, UR39, -0x1, URZ ;  /* 0xffffffff27277890 */ /* 0x000fe4000fffe0ff */
[----:B------:R-:W-:Y:S02]  /*38a0*/  USEL UR8, URZ, 0x1, UP1 ;  /* 0x00000001ff087887 */ /* 0x000fe40008800000 */
[----:B------:R-:W-:Y:S01]  /*38b0*/  USEL UR41, UR6, URZ, UP1 ;  /* 0x000000ff06297287 */ /* 0x000fe20008800000 */
[----:B------:R-:W-:Y:S01]  /*38c0*/  UMOV UR7, 0x40004040 ;  /* 0x4000404000077882 */ /* 0x000fe20000000000 */
[----:B------:R-:W-:Y:S02]  /*38d0*/  UMOV UR9, 0x40004040 ;  /* 0x4000404000097882 */ /* 0x000fe40000000000 */
[----:B------:R-:W-:Y:S01]  /*38e0*/  @UP0 ULEA UR6, UR41, UR43, 0x3 ;  /* 0x0000002b29060291 */ /* 0x000fe2000f8e18ff */
[----:B------:R-:W-:Y:S01]  /*38f0*/  LOP3.LUT R8, R8, UR8, RZ, 0x3c, !PT ;  /* 0x0000000808087c12 */ /* 0x000fe2000f8e3cff */
[----:B------:R-:W-:Y:S01]  /*3900*/  ULEA UR8, UR5, UR45, 0xa ;  /* 0x0000002d05087291 */ /* 0x000fe2000f8e50ff */
[----:B------:R-:W-:Y:S02]  /*3910*/  UMOV UR37, 0x40004040 ;  /* 0x4000404000257882 */ /* 0x000fe40000000000 */
[----:B-1----:R-:W-:Y:S01]  /*3920*/  @P0 SHF.L.U32 R0, R8, 0x1f, RZ ;  /* 0x0000001f08000819 */ /* 0x002fe200000006ff */
[----:B------:R-:W-:Y:S02]  /*3930*/  UIADD3 UR34, UPT, UPT, UR8, 0x2, URZ ;  /* 0x0000000208227890 */ /* 0x000fe4000fffe0ff */
[----:B------:R-:W-:Y:S01]  /*3940*/  UIADD3 UR30, UPT, UPT, UR8, 0x4, URZ ;  /* 0x00000004081e7890 */ /* 0x000fe2000fffe0ff */
[----:B------:R2:W3:Y:S01]  /*3950*/  @P0 SYNCS.PHASECHK.TRANS64.TRYWAIT P2, [UR6], R0 ;  /* 0x00000000ff0005a7 */ /* 0x0004e20008041106 */
[----:B------:R-:W-:Y:S02]  /*3960*/  UIMAD UR6, UR5, 0x500, UR4 ;  /* 0x00000500050678a4 */ /* 0x000fe4000f8e0204 */
[----:B------:R-:W-:Y:S02]  /*3970*/  UIADD3 UR26, UPT, UPT, UR8, 0x6, URZ ;  /* 0x00000006081a7890 */ /* 0x000fe4000fffe0ff */
[----:B------:R-:W-:Y:S02]  /*3980*/  UIADD3 UR36, UPT, UPT, UR6, 0x2, URZ ;  /* 0x0000000206247890 */ /* 0x000fe4000fffe0ff */
[----:B------:R-:W-:Y:S02]  /*3990*/  UIADD3 UR32, UPT, UPT, UR6, 0x4, URZ ;  /* 0x0000000406207890 */ /* 0x000fe4000fffe0ff */
[----:B------:R-:W-:Y:S01]  /*39a0*/  UIADD3 UR28, UPT, UPT, UR6, 0x6, URZ ;  /* 0x00000006061c7890 */ /* 0x000fe2000fffe0ff */
[----:B------:R2:W-:Y:S01]  /*39b0*/  UTCHMMA gdesc[UR8], gdesc[UR6], tmem[UR38], tmem[UR62], idesc[UR63], UP2 ;  /* 0x00ff3e06080075ea */ /* 0x0005e20009000026 */
[----:B------:R-:W-:Y:S02]  /*39c0*/  UIADD3 UR24, UPT, UPT, UR6, 0x280, URZ ;  /* 0x0000028006187890 */ /* 0x000fe4000fffe0ff */
[----:B------:R-:W-:Y:S02]  /*39d0*/  UIADD3 UR22, UPT, UPT, UR8, 0x200, URZ ;  /* 0x0000020008167890 */ /* 0x000fe4000fffe0ff */
[----:B------:R-:W-:Y:S02]  /*39e0*/  UIADD3 UR20, UPT, UPT, UR6, 0x282, URZ ;  /* 0x0000028206147890 */ /* 0x000fe4000fffe0ff */
[----:B------:R-:W-:Y:S02]  /*39f0*/  UIADD3 UR18, UPT, UPT, UR8, 0x202, URZ ;  /* 0x0000020208127890 */ /* 0x000fe4000fffe0ff */
[----:B------:R-:W-:Y:S02]  /*3a00*/  UIADD3 UR16, UPT, UPT, UR6, 0x284, URZ ;  /* 0x0000028406107890 */ /* 0x000fe4000fffe0ff */
[----:B------:R-:W-:Y:S02]  /*3a10*/  UIADD3 UR14, UPT, UPT, UR8, 0x204, URZ ;  /* 0x00000204080e7890 */ /* 0x000fe4000fffe0ff */
[----:B------:R-:W-:Y:S02]  /*3a20*/  UIADD3 UR12, UPT, UPT, UR6, 0x286, URZ ;  /* 0x00000286060c7890 */ /* 0x000fe4000fffe0ff */
[----:B------:R-:W-:Y:S02]  /*3a30*/  UIADD3 UR10, UPT, UPT, UR8, 0x206, URZ ;  /* 0x00000206080a7890 */ /* 0x000fe4000fffe0ff */
[----:B------:R-:W-:Y:S01]  /*3a40*/  UPLOP3.LUT UP2, UPT, UPT, UPT, UPT, 0x80, 0x8 ;  /* 0x000000000008789c */ /* 0x000fe20003f4f070 */
[----:B------:R-:W-:Y:S01]  /*3a50*/  UMOV UR35, 0x40004040 ;  /* 0x4000404000237882 */ /* 0x000fe20000000000 */
[----:B------:R-:W-:Y:S01]  /*3a60*/  UMOV UR33, 0x40004040 ;  /* 0x4000404000217882 */ /* 0x000fe20000000000 */
[----:B------:R2:W-:Y:S01]  /*3a70*/  UTCHMMA gdesc[UR34], gdesc[UR36], tmem[UR38], tmem[UR60], idesc[UR61], UPT ;  /* 0x00ff3c24220075ea */ /* 0x0005e2000b800026 */
        /* <DEDUP_REMOVED lines=14> */
[----:B------:R-:W-:Y:S01]  /*3b60*/  UMOV UR11, 0x40004040 ;  /* 0x40004040000b7882 */ /* 0x000fe20000000000 */
[----:B------:R2:W-:Y:S01]  /*3b70*/  UTCHMMA gdesc[UR14], gdesc[UR16], tmem[UR38], tmem[UR50], idesc[UR51], UPT ;  /* 0x00ff32100e0075ea */ /* 0x0005e2000b800026 */
[----:B------:R2:W-:Y:S01]  /*3b80*/  UTCHMMA gdesc[UR10], gdesc[UR12], tmem[UR38], tmem[UR48], idesc[UR49], UPT ;  /* 0x00ff300c0a0075ea */ /* 0x0005e2000b800026 */
[----:B------:R2:W-:Y:S01]  /*3b90*/  UTCBAR.MULTICAST [UR42], URZ, UR44 ;  /* 0x000000ff2a0073e9 */ /* 0x0005e2000800082c */
[----:B------:R-:W-:Y:S01]  /*3ba0*/  UMOV UR5, UR41 ;  /* 0x0000002900057c82 */ /* 0x000fe20008000000 */
[----:B------:R-:W-:Y:S05]  /*3bb0*/  BRA.U UP3, `(.L_x_66) ;  /* 0xfffffffd03007547 */ /* 0x000fea000b83ffff */
.L_x_63:
[----:B------:R-:W-:Y:S01]  /*3bc0*/  UIADD3 UR5, UPT, UPT, UR46, 0x1, URZ ;  /* 0x000000012e057890 */ /* 0x000fe2000fffe0ff */
[C---:B------:R-:W-:Y:S01]  /*3bd0*/  ISETP.NE.AND P0, PT, R10.reuse, 0x2, PT ;  /* 0x000000020a00780c */ /* 0x040fe20003f05270 */
[----:B--2---:R-:W-:Y:S02]  /*3be0*/  UIADD3 UR6, UPT, UPT, UR47, 0xa0, URZ ;  /* 0x000000a02f067890 */ /* 0x004fe4000fffe0ff */
[----:B------:R-:W-:Y:S01]  /*3bf0*/  UISETP.NE.AND UP0, UPT, UR5, 0x4, UPT ;  /* 0x000000040500788c */ /* 0x000fe2000bf05270 */
[----:B-1----:R-:W-:Y:S02]  /*3c00*/  SEL R0, RZ, 0x1, P0 ;  /* 0x00000001ff007807 */ /* 0x002fe40000000000 */
[----:B------:R-:W-:Y:S01]  /*3c10*/  SEL R10, R10, RZ, P0 ;  /* 0x000000ff0a0a7207 */ /* 0x000fe20000000000 */
[----:B------:R-:W-:Y:S01]  /*3c20*/  USEL UR7, URZ, 0x1, UP0 ;  /* 0x00000001ff077887 */ /* 0x000fe20008000000 */
[----:B------:R-:W-:Y:S01]  /*3c30*/  LOP3.LUT R9, R9, R0, RZ, 0x3c, !PT ;  /* 0x0000000009097212 */ /* 0x000fe200078e3cff */
[----:B------:R-:W-:Y:S01]  /*3c40*/  USEL UR46, UR5, URZ, UP0 ;  /* 0x000000ff052e7287 */ /* 0x000fe20008000000 */
[----:B------:R1:W-:Y:S03]  /*3c50*/  UTCBAR [UR6], URZ ;  /* 0x000000ff060073e9 */ /* 0x0003e600080000ff */
[----:B------:R-:W-:Y:S01]  /*3c60*/  LOP3.LUT R11, R11, UR7, RZ, 0x3c, !PT ;  /* 0x000000070b0b7c12 */ /* 0x000fe2000f8e3cff */
[----:B------:R-:W-:Y:S07]  /*3c70*/  @P1 BRA `(.L_x_67) ;  /* 0xfffffff8003c1947 */ /* 0x000fee000383ffff */
[----:B------:R-:W2:Y:S01]  /*3c80*/  S2UR UR8, SR_CgaCtaId ;  /* 0x00000000000879c3 */ /* 0x000ea20000008800 */
[----:B------:R-:W-:Y:S01]  /*3c90*/  ELECT P0, URZ, PT ;  /* 0x0000000000ff782f */ /* 0x000fe20003800000 */
[----:B------:R-:W-:Y:S01]  /*3ca0*/  IMAD.MOV.U32 R0, RZ, RZ, 0x1 ;  /* 0x00000001ff007424 */ /* 0x000fe200078e00ff */
[----:B------:R-:W-:Y:S01]  /*3cb0*/  UIADD3 UR43, UPT, UPT, UR43, 0xc0, URZ ;  /* 0x000000c02b2b7890 */ /* 0x000fe2000fffe0ff */
[----:B------:R-:W-:Y:S01]  /*3cc0*/  SHF.L.U32 R2, R11, 0x1f, RZ ;  /* 0x0000001f0b027819 */ /* 0x000fe200000006ff */
[----:B------:R-:W-:-:S03]  /*3cd0*/  UMOV UR4, 0x40 ;  /* 0x0000004000047882 */ /* 0x000fc60000000000 */
[----:B------:R-:W-:Y:S01]  /*3ce0*/  UVIRTCOUNT.DEALLOC.SMPOOL 0x80 ;  /* 0x000000800000784c */ /* 0x000fe20000000000 */
[----:B--2---:R-:W-:Y:S02]  /*3cf0*/  ULEA UR8, UR8, UR4, 0x18 ;  /* 0x0000000408087291 */ /* 0x004fe4000f8ec0ff */
[----:B------:R-:W-:-:S07]  /*3d00*/  ULEA UR4, UR46, UR43, 0x3 ;  /* 0x0000002b2e047291 */ /* 0x000fce000f8e18ff */
[----:B------:R2:W-:Y:S02]  /*3d10*/  @P0 STS.U8 [UR8+0x1c], R0 ;  /* 0x00001c00ff000988 */ /* 0x0005e40008000008 */
[----:B------:R-:W4:Y:S02]  /*3d20*/  SYNCS.PHASECHK.TRANS64.TRYWAIT P0, [UR4], R2 ;  /* 0x00000002ff0075a7 */ /* 0x000f240008001104 */
[----:B--2-4-:R-:W-:Y:S05]  /*3d30*/  @!P0 BRA `(.L_x_68) ;  /* 0x0000004000688947 */ /* 0x014fea0003800000 */
.L_x_136:
[----:B------:R-:W-:-:S04]  /*3d40*/  UIADD3 UR4, UPT, UPT, UR46, 0x1, URZ ;  /* 0x000000012e047890 */ /* 0x000fc8000fffe0ff */
[----:B------:R-:W-:-:S04]  /*3d50*/  UISETP.NE.AND UP0, UPT, UR4, 0x4, UPT ;  /* 0x000000040400788c */ /* 0x000fc8000bf05270 */
[----:B-1----:R-:W-:Y:S02]  /*3d60*/  USEL UR6, URZ, 0x1, UP0 ;  /* 0x00000001ff067887 */ /* 0x002fe40008000000 */
[----:B------:R-:W-:-:S04]  /*3d70*/  USEL UR4, UR4, URZ, UP0 ;  /* 0x000000ff04047287 */ /* 0x000fc80008000000 */
[----:B------:R-:W-:Y:S01]  /*3d80*/  ULEA UR5, UR4, UR43, 0x3 ;  /* 0x0000002b04057291 */ /* 0x000fe2000f8e18ff */
[----:B--2---:R-:W-:-:S04]  /*3d90*/  LOP3.LUT R2, R11, UR6, RZ, 0x3c, !PT ;  /* 0x000000060b027c12 */ /* 0x004fc8000f8e3cff */
[----:B------:R-:W-:-:S04]  /*3da0*/  SHF.L.U32 R3, R2, 0x1f, RZ ;  /* 0x0000001f02037819 */ /* 0x000fc800000006ff */
[----:B------:R-:W1:Y:S02]  /*3db0*/  SYNCS.PHASECHK.TRANS64.TRYWAIT P0, [UR5], R3 ;  /* 0x00000003ff0075a7 */ /* 0x000e640008001105 */
[----:B-1----:R-:W-:Y:S05]  /*3dc0*/  @!P0 BRA `(.L_x_69) ;  /* 0x00000040005c8947 */ /* 0x002fea0003800000 */
.L_x_138:
        /* <DEDUP_REMOVED lines=9> */
.L_x_140:
[----:B------:R-:W-:-:S04]  /*3e60*/  UIADD3 UR4, UPT, UPT, UR4, 0x1, URZ ;  /* 0x0000000104047890 */ /* 0x000fc8000fffe0ff */
[----:B------:R-:W-:-:S04]  /*3e70*/  UISETP.NE.AND UP0, UPT, UR4, 0x4, UPT ;  /* 0x000000040400788c */ /* 0x000fc8000bf05270 */
[----:B------:R-:W-:Y:S02]  /*3e80*/  USEL UR5, URZ, 0x1, UP0 ;  /* 0x00000001ff057887 */ /* 0x000fe40008000000 */
[----:B------:R-:W-:-:S04]  /*3e90*/  USEL UR4, UR4, URZ, UP0 ;  /* 0x000000ff04047287 */ /* 0x000fc80008000000 */
[----:B------:R-:W-:Y:S01]  /*3ea0*/  ULEA UR4, UR4, UR43, 0x3 ;  /* 0x0000002b04047291 */ /* 0x000fe2000f8e18ff */
[----:B------:R-:W-:-:S04]  /*3eb0*/  LOP3.LUT R2, R2, UR5, RZ, 0x3c, !PT ;  /* 0x0000000502027c12 */ /* 0x000fc8000f8e3cff */
[----:B------:R-:W-:-:S04]  /*3ec0*/  SHF.L.U32 R2, R2, 0x1f, RZ ;  /* 0x0000001f02027819 */ /* 0x000fc800000006ff */
[----:B------:R-:W2:Y:S02]  /*3ed0*/  SYNCS.PHASECHK.TRANS64.TRYWAIT P0, [UR4], R2 ;  /* 0x00000002ff0075a7 */ /* 0x000ea40008001104 */
[----:B--2---:R-:W-:Y:S05]  /*3ee0*/  @!P0 BRA `(.L_x_71) ;  /* 0x0000004000448947 */ /* 0x004fea0003800000 */
.L_x_142:
[----:B------:R-:W-:Y:S01]  /*3ef0*/  NOP ;  /* 0x0000000000007918 */ /* 0x000fe20000000000 */
[----:B-1----:R-:W1:Y:S01]  /*3f00*/  LDS R0, [UR8+0x14] ;  /* 0x00001408ff007984 */ /* 0x002e620008000800 */
[----:B------:R-:W-:Y:S01]  /*3f10*/  ULOP3.LUT UR4, UR66, 0xffff, URZ, 0xc0, !UPT ;  /* 0x0000ffff42047892 */ /* 0x000fe2000f8ec0ff */
[----:B------:R-:W-:Y:S01]  /*3f20*/  UMOV UR5, 0xffff ;  /* 0x0000ffff00057882 */ /* 0x000fe20000000000 */
[----:B------:R-:W-:Y:S02]  /*3f30*/  UMOV UR6, 0x1 ;  /* 0x0000000100067882 */ /* 0x000fe40000000000 */
[----:B------:R-:W-:-:S04]  /*3f40*/  USHF.R.U32.HI UR4, URZ, 0x5, UR4 ;  /* 0x00000005ff047899 */ /* 0x000fc80008011604 */
[----:B------:R-:W-:Y:S02]  /*3f50*/  USHF.L.U32 UR5, UR5, UR4, URZ ;  /* 0x0000000405057299 */ /* 0x000fe400080006ff */
[----:B------:R-:W-:-:S04]  /*3f60*/  USHF.L.U32 UR4, UR6, UR4, URZ ;  /* 0x0000000406047299 */ /* 0x000fc800080006ff */
[----:B-1----:R-:W-:-:S04]  /*3f70*/  LOP3.LUT R0, R0, UR5, RZ, 0xc0, !PT ;  /* 0x0000000500007c12 */ /* 0x002fc8000f8ec0ff */
[----:B------:R-:W-:-:S13]  /*3f80*/  ISETP.NE.AND P0, PT, R0, UR5, PT ;  /* 0x0000000500007c0c */ /* 0x000fda000bf05270 */
[----:B------:R-:W-:Y:S05]  /*3f90*/  @P0 BRA `(.L_x_72) ;  /* 0x0000000000580947 */ /* 0x000fea0003800000 */
[----:B------:R-:W1:Y:S02]  /*3fa0*/  LDS R0, [UR8+0x18] ;  /* 0x00001808ff007984 */ /* 0x000e640008000800 */
[----:B-1----:R-:W-:-:S04]  /*3fb0*/  LOP3.LUT R0, R0, UR4, RZ, 0xc0, !PT ;  /* 0x0000000400007c12 */ /* 0x002fc8000f8ec0ff */
[----:B------:R-:W-:-:S13]  /*3fc0*/  ISETP.NE.AND P0, PT, R0, UR4, PT ;  /* 0x0000000400007c0c */ /* 0x000fda000bf05270 */
[----:B------:R-:W-:Y:S05]  /*3fd0*/  @P0 BRA `(.L_x_73) ;  /* 0x00000000003c0947 */ /* 0x000fea0003800000 */
[----:B------:R-:W1:Y:S01]  /*3fe0*/  S2R R2, SR_LANEID ;  /* 0x0000000000027919 */ /* 0x000e620000000000 */
[----:B------:R-:W-:-:S06]  /*3ff0*/  ULOP3.LUT UR5, URZ, UR5, URZ, 0x33, !UPT ;  /* 0x00000005ff057292 */ /* 0x000fcc000f8e33ff */
[----:B------:R-:W-:-:S04]  /*4000*/  IMAD.U32 R0, RZ, RZ, UR5 ;  /* 0x00000005ff007e24 */ /* 0x000fc8000f8e00ff */
[----:B------:R2:W4:Y:S02]  /*4010*/  REDUX UR7, R0 ;  /* 0x00000000000773c4 */ /* 0x0005240000000000 */
[----:B------:R1:W-:Y:S01]  /*4020*/  UTCATOMSWS.AND URZ, UR5 ;  /* 0x0000000500ff79e3 */ /* 0x0003e20008000000 */
[----:B--2---:R-:W-:Y:S01]  /*4030*/  LOP3.LUT R0, RZ, UR4, RZ, 0x33, !PT ;  /* 0x00000004ff007c12 */ /* 0x004fe2000f8e33ff */
[----:B------:R-:W-:Y:S02]  /*4040*/  VOTEU.ANY UR4, UPT, PT ;  /* 0x0000000000047886 */ /* 0x000fe400038e0100 */
[----:B------:R-:W-:Y:S02]  /*4050*/  UFLO.U32 UR4, UR4 ;  /* 0x00000004000472bd */ /* 0x000fe400080e0000 */
[----:B------:R-:W2:Y:S04]  /*4060*/  REDUX UR6, R0 ;  /* 0x00000000000673c4 */ /* 0x000ea80000000000 */
[----:B-1----:R-:W-:-:S02]  /*4070*/  ISETP.EQ.U32.AND P0, PT, R2, UR4, PT ;  /* 0x0000000402007c0c */ /* 0x002fc4000bf02070 */
[----:B----4-:R-:W-:-:S11]  /*4080*/  MOV R2, UR7 ;  /* 0x0000000700027c02 */ /* 0x010fd60008000f00 */
[----:B------:R1:W-:Y:S01]  /*4090*/  @P0 ATOMS.AND RZ, [UR8+0x14], R2 ;  /* 0x00001402ffff098c */ /* 0x0003e2000a800008 */
[----:B--2---:R-:W-:-:S05]  /*40a0*/  IMAD.U32 R0, RZ, RZ, UR6 ;  /* 0x00000006ff007e24 */ /* 0x004fca000f8e00ff */
[----:B------:R1:W-:Y:S01]  /*40b0*/  @P0 ATOMS.AND RZ, [UR8+0x18], R0 ;  /* 0x00001800ffff098c */ /* 0x0003e2000a800008 */
[----:B------:R-:W-:Y:S05]  /*40c0*/  BRA `(.L_x_74) ;  /* 0x0000000000147947 */ /* 0x000fea0003800000 */
.L_x_73:
[----:B------:R-:W-:Y:S02]  /*40d0*/  MOV R2, 0x40f0 ;  /* 0x000040f000027802 */ /* 0x000fe40000000f00 */
[----:B---3-5:R-:W-:Y:S05]  /*40e0*/  CALL.REL.NOINC `($__internal_0_$__cuda_sm10x_tcgen05_guardrail_trap_col_being_dealloced_not_returned_by_alloc) ;  /* 0x0000004000747944 */ /* 0x028fea0003c00000 */
[----:B------:R-:W-:Y:S05]  /*40f0*/  BRA `(.L_x_74) ;  /* 0x0000000000087947 */ /* 0x000fea0003800000 */
.L_x_72:
[----:B------:R-:W-:Y:S02]  /*4100*/  MOV R2, 0x4120 ;  /* 0x0000412000027802 */ /* 0x000fe40000000f00 */
[----:B---3-5:R-:W-:Y:S05]  /*4110*/  CALL.REL.NOINC `($__internal_2_$__cuda_sm10x_tcgen05_guardrail_trap_unallocated_columns_being_dealloced) ;  /* 0x0000004000807944 */ /* 0x028fea0003c00000 */
.L_x_74:
[----:B------:R-:W-:Y:S01]  /*4120*/  NOP ;  /* 0x0000000000007918 */ /* 0x000fe20000000000 */
[----:B------:R-:W-:Y:S05]  /*4130*/  EXIT ;  /* 0x000000000000794d */ /* 0x000fea0003800000 */
.L_x_56:
[----:B------:R-:W-:-:S09]  /*4140*/  UISETP.NE.OR UP0, UPT, UR20, 0x3, !UP3 ;  /* 0x000000031400788c */ /* 0x000fd2000df05670 */
[----:B------:R-:W-:Y:S05]  /*4150*/  BRA.U UP0, `(.L_x_75) ;  /* 0x0000000d00d47547 */ /* 0x000fea000b800000 */
[----:B------:R-:W2:Y:S01]  /*4160*/  LDCU.64 UR4, c[0x0][0x888] ;  /* 0x00011100ff0477ac */ /* 0x000ea20008000a00 */
[----:B------:R-:W3:Y:S01]  /*4170*/  LDC.64 R12, c[0x0][0x348] ;  /* 0x0000d200ff0c7b82 */ /* 0x000ee20000000a00 */
[----:B------:R-:W-:Y:S02]  /*4180*/  HFMA2 R9, -RZ, RZ, 0, 0 ;  /* 0x00000000ff097431 */ /* 0x000fe400000001ff */
[----:B------:R-:W-:Y:S01]  /*4190*/  IMAD.MOV.U32 R11, RZ, RZ, 0x1 ;  /* 0x00000001ff0b7424 */ /* 0x000fe200078e00ff */
[----:B------:R-:W4:Y:S01]  /*41a0*/  LDCU UR44, c[0x0][0x370] ;  /* 0x00006e00ff2c77ac */ /* 0x000f220008000800 */
[----:B------:R-:W-:Y:S01]  /*41b0*/  IMAD.MOV.U32 R10, RZ, RZ, RZ ;  /* 0x000000ffff0a7224 */ /* 0x000fe200078e00ff */
[----:B------:R-:W-:Y:S01]  /*41c0*/  MOV R8, 0x2800 ;  /* 0x0000280000087802 */ /* 0x000fe20000000f00 */
[----:B------:R-:W4:Y:S01]  /*41d0*/  LDCU.128 UR52, c[0x0][0xb10] ;  /* 0x00016200ff3477ac */ /* 0x000f220008000c00 */
[----:B------:R-:W1:Y:S01]  /*41e0*/  LDCU UR37, c[0x0][0x374] ;  /* 0x00006e80ff2577ac */ /* 0x000e620008000800 */
[----:B------:R-:W1:Y:S01]  /*41f0*/  LDCU.64 UR40, c[0x0][0x890] ;  /* 0x00011200ff2877ac */ /* 0x000e620008000a00 */
[----:B--2---:R-:W-:Y:S01]  /*4200*/  UISETP.NE.U32.AND UP0, UPT, UR4, URZ, UPT ;  /* 0x000000ff0400728c */ /* 0x004fe2000bf05070 */
[----:B------:R-:W2:Y:S01]  /*4210*/  LDCU UR15, c[0x0][0xb0c] ;  /* 0x00016180ff0f77ac */ /* 0x000ea20008000800 */
[----:B------:R-:W3:Y:S01]  /*4220*/  LDCU UR50, c[0x0][0xb20] ;  /* 0x00016400ff3277ac */ /* 0x000ee20008000800 */
[----:B------:R-:W3:Y:S01]  /*4230*/  LDCU UR4, c[0x0][0xb30] ;  /* 0x00016600ff0477ac */ /* 0x000ee20008000800 */
[----:B----4-:R-:W-:-:S02]  /*4240*/  UIMAD.WIDE.U32 UR8, UR44, UR52, URZ ;  /* 0x000000342c0872a5 */ /* 0x010fc4000f8e00ff */
[----:B-1----:R-:W-:Y:S02]  /*4250*/  UIMAD.WIDE.U32 UR10, UR37, UR55, URZ ;  /* 0x00000037250a72a5 */ /* 0x002fe4000f8e00ff */
[----:B------:R-:W-:Y:S02]  /*4260*/  USEL UR49, URZ, 0x1, UP5 ;  /* 0x00000001ff317887 */ /* 0x000fe4000a800000 */
[----:B------:R-:W-:Y:S02]  /*4270*/  UISETP.NE.U32.AND UP6, UPT, UR40, URZ, UPT ;  /* 0x000000ff2800728c */ /* 0x000fe4000bfc5070 */
[----:B------:R-:W-:Y:S01]  /*4280*/  UISETP.NE.AND.EX UP5, UPT, UR5, URZ, UPT, UP0 ;  /* 0x000000ff0500728c */ /* 0x000fe2000bfa5300 */
[----:B------:R-:W-:Y:S01]  /*4290*/  UMOV UR6, 0x400 ;  /* 0x0000040000067882 */ /* 0x000fe20000000000 */
[----:B------:R-:W-:Y:S01]  /*42a0*/  UISETP.NE.AND UP0, UPT, UR43, 0x1, UPT ;  /* 0x000000012b00788c */ /* 0x000fe2000bf05270 */
[----:B------:R-:W-:Y:S01]  /*42b0*/  UMOV UR8, UR9 ;  /* 0x0000000900087c82 */ /* 0x000fe20008000000 */
[----:B------:R-:W-:Y:S01]  /*42c0*/  UMOV UR45, UR11 ;  /* 0x0000000b002d7c82 */ /* 0x000fe20008000000 */
[----:B--2---:R-:W-:Y:S01]  /*42d0*/  UISETP.NE.AND UP0, UPT, UR15, 0x1, UPT ;  /* 0x000000010f00788c */ /* 0x004fe2000bf05270 */
[----:B------:R-:W-:Y:S01]  /*42e0*/  UMOV UR21, URZ ;  /* 0x000000ff00157c82 */ /* 0x000fe20008000000 */
[----:B------:R-:W-:-:S02]  /*42f0*/  UPLOP3.LUT UP1, UPT, UPT, UPT, UPT, 0x40, 0x4 ;  /* 0x000000000004789c */ /* 0x000fc40003f2e870 */
[----:B------:R-:W-:Y:S01]  /*4300*/  UISETP.GE.AND UP3, UPT, UR43, 0x1, UPT ;  /* 0x000000012b00788c */ /* 0x000fe2000bf66270 */
[----:B------:R-:W1:Y:S01]  /*4310*/  LDCU.64 UR22, c[0x0][0xb28] ;  /* 0x00016500ff1677ac */ /* 0x000e620008000a00 */
[----:B------:R-:W-:Y:S02]  /*4320*/  ULEA UR6, UR42, UR6, 0x18 ;  /* 0x000000062a067291 */ /* 0x000fe4000f8ec0ff */
[----:B------:R-:W-:Y:S02]  /*4330*/  UISETP.NE.AND.EX UP6, UPT, UR41, URZ, UPT, UP6 ;  /* 0x000000ff2900728c */ /* 0x000fe4000bfc5360 */
[----:B------:R-:W-:Y:S02]  /*4340*/  USHF.R.U32.HI UR46, URZ, UR53, UR8 ;  /* 0x00000035ff2e7299 */ /* 0x000fe40008011608 */
[----:B---3--:R-:W-:Y:S02]  /*4350*/  USHF.R.U32.HI UR45, URZ, UR50, UR45 ;  /* 0x00000032ff2d7299 */ /* 0x008fe4000801162d */
[----:B------:R-:W-:-:S02]  /*4360*/  UISETP.NE.AND UP0, UPT, UR54, 0x1, UPT ;  /* 0x000000013600788c */ /* 0x000fc4000bf05270 */
[----:B------:R-:W-:-:S11]  /*4370*/  UISETP.NE.AND UP4, UPT, UR4, 0x1, UPT ;  /* 0x000000010400788c */ /* 0x000fd6000bf85270 */
.L_x_83:
[C---:B------:R-:W-:Y:S02]  /*4380*/  LEA R3, R10.reuse, UR6, 0x3 ;  /* 0x000000060a037c11 */ /* 0x040fe4000f8e18ff */
[----:B------:R-:W-:Y:S02]  /*4390*/  SHF.L.U32 R0, R9, 0x1f, RZ ;  /* 0x0000001f09007819 */ /* 0x000fe400000006ff */
[----:B------:R-:W-:Y:S02]  /*43a0*/  LEA R4, R10, UR6, 0x4 ;  /* 0x000000060a047c11 */ /* 0x000fe4000f8e20ff */
[----:B--2---:R-:W2:Y:S02]  /*43b0*/  SYNCS.PHASECHK.TRANS64.TRYWAIT P0, [R3+URZ+0x80], R0 ;  /* 0x00008000030075a7 */ /* 0x004ea400080011ff */
[----:B--2---:R-:W-:Y:S05]  /*43c0*/  @!P0 BRA `(.L_x_76) ;  /* 0x0000003c00248947 */ /* 0x004fea0003800000 */
.L_x_143:
[----:B------:R-:W3:Y:S01]  /*43d0*/  LDS.128 R4, [R4+0x110] ;  /* 0x0001100004047984 */ /* 0x000ee20000000c00 */
[----:B------:R-:W-:Y:S01]  /*43e0*/  UISETP.GE.AND UP0, UPT, UR43, 0x1, UPT ;  /* 0x000000012b00788c */ /* 0x000fe2000bf06270 */
[----:B------:R-:W-:Y:S01]  /*43f0*/  @!PT LDS RZ, [RZ] ;  /* 0x00000000fffff984 */ /* 0x000fe20000000800 */
[----:B------:R-:W-:Y:S01]  /*4400*/  @!PT LDS RZ, [RZ] ;  /* 0x00000000fffff984 */ /* 0x000fe20000000800 */
[----:B------:R-:W-:Y:S01]  /*4410*/  @!PT LDS RZ, [RZ] ;  /* 0x00000000fffff984 */ /* 0x000fe20000000800 */
[----:B------:R-:W-:Y:S01]  /*4420*/  @!PT LDS RZ, [RZ] ;  /* 0x00000000fffff984 */ /* 0x000fe20000000800 */
[----:B------:R4:W-:Y:S06]  /*4430*/  MEMBAR.ALL.CTA ;  /* 0x0000000000007992 */ /* 0x0009ec0000008000 */
[----:B----4-:R-:W4:Y:S01]  /*4440*/  FENCE.VIEW.ASYNC.S ;  /* 0x00000000000073c6 */ /* 0x010f220000000000 */
[----:B---3--:R-:W-:Y:S11]  /*4450*/  LOP3.LUT P0, RZ, R6, 0x1, RZ, 0xc0, !PT ;  /* 0x0000000106ff7812 */ /* 0x008ff6000780c0ff */
[----:B------:R-:W-:Y:S02]  /*4460*/  @!UPT UIADD3 URZ, UPT, UPT, URZ, URZ, URZ ;  /* 0x000000fffffff290 */ /* 0x000fe4000fffe0ff */
[----:B----4-:R-:W-:Y:S01]  /*4470*/  VOTEU.ANY UP3, P0 ;  /* 0x0000000000ff7886 */ /* 0x010fe20000060100 */
[----:B------:R-:W-:Y:S11]  /*4480*/  PLOP3.LUT P0, PT, PT, PT, UP3, 0x80, 0x8 ;  /* 0x000000000008781c */ /* 0x000ff60003f0f038 */
[----:B------:R-:W-:Y:S02]  /*4490*/  @!UPT UIADD3 URZ, UPT, UPT, URZ, URZ, URZ ;  /* 0x000000fffffff290 */ /* 0x000fe4000fffe0ff */
[----:B--2---:R-:W-:Y:S02]  /*44a0*/  @P0 SHF.R.U32.HI R0, RZ, 0x10, R5 ;  /* 0x00000010ff000819 */ /* 0x004fe40000011605 */
[----:B------:R-:W-:Y:S02]  /*44b0*/  @P0 MOV R2, R4 ;  /* 0x0000000400020202 */ /* 0x000fe40000000f00 */
[----:B------:R-:W-:Y:S01]  /*44c0*/  @P0 R2UR UR4, R0 ;  /* 0x00000000000402ca */ /* 0x000fe200000e0000 */
[----:B------:R-:W-:Y:S01]  /*44d0*/  VIADD R0, R3, 0x90 ;  /* 0x0000009003007836 */ /* 0x000fe20000000000 */
[----:B------:R-:W-:Y:S02]  /*44e0*/  @P0 LOP3.LUT R4, R5, 0xffff, RZ, 0xc0, !PT ;  /* 0x0000ffff05040812 */ /* 0x000fe400078ec0ff */
[----:B------:R-:W-:Y:S02]  /*44f0*/  @P0 R2UR UR7, R2 ;  /* 0x00000000020702ca */ /* 0x000fe400000e0000 */
[----:B------:R-:W-:Y:S02]  /*4500*/  PRMT R0, RZ, 0x654, R0 ;  /* 0x00000654ff007816 */ /* 0x000fe40000000000 */
[----:B------:R-:W-:Y:S02]  /*4510*/  @P0 R2UR UR5, R4 ;  /* 0x00000000040502ca */ /* 0x000fe400000e0000 */
[----:B------:R2:W-:Y:S03]  /*4520*/  SYNCS.ARRIVE.TRANS64.RED.A1T0 RZ, [R0+URZ], RZ ;  /* 0x000000ff00ff79a7 */ /* 0x0005e600081004ff */
[----:B------:R-:W-:Y:S04]  /*4530*/  @UP3 UMOV UR29, UR4 ;  /* 0x00000004001d3c82 */ /* 0x000fe80008000000 */
[----:B------:R-:W-:Y:S04]  /*4540*/  @UP3 UMOV UR14, UR7 ;  /* 0x00000007000e3c82 */ /* 0x000fe80008000000 */
[----:B------:R-:W-:Y:S01]  /*4550*/  @UP3 UMOV UR13, UR5 ;  /* 0x00000005000d3c82 */ /* 0x000fe20008000000 */
[----:B------:R-:W-:Y:S05]  /*4560*/  BRA.U !UP0, `(.L_x_77) ;  /* 0x0000000108c07547 */ /* 0x000fea000b800000 */
[----:B------:R-:W-:Y:S02]  /*4570*/  UIMAD.WIDE.U32 UR10, UR13, UR55, URZ ;  /* 0x000000370d0a72a5 */ /* 0x000fe4000f8e00ff */
[----:B------:R-:W-:Y:S02]  /*4580*/  UP2UR UR12, UPR, URZ, 0x4 ;  /* 0x00000004ff0c7883 */ /* 0x000fe40008000000 */
[----:B------:R-:W-:Y:S02]  /*4590*/  UISETP.NE.AND UP2, UPT, UR54, 0x1, UPT ;  /* 0x000000013600788c */ /* 0x000fe4000bf45270 */
[----:B------:R-:W-:Y:S02]  /*45a0*/  UIMAD.WIDE.U32 UR16, UR14, UR52, URZ ;  /* 0x000000340e1072a5 */ /* 0x000fe4000f8e00ff */
[----:B------:R-:W-:Y:S02]  /*45b0*/  USEL UR4, UR37, UR45, !UP2 ;  /* 0x0000002d25047287 */ /* 0x000fe4000d000000 */
[----:B------:R-:W-:Y:S02]  /*45c0*/  UISETP.NE.AND UP0, UPT, UR15, 0x1, UPT ;  /* 0x000000010f00788c */ /* 0x000fe4000bf05270 */
[----:B------:R-:W-:Y:S02]  /*45d0*/  UP2UR UR20, UPR, URZ, 0x2 ;  /* 0x00000002ff147883 */ /* 0x000fe40008000000 */
[----:B------:R-:W-:Y:S02]  /*45e0*/  UISETP.NE.AND UP1, UPT, UR43, 0x1, UPT ;  /* 0x000000012b00788c */ /* 0x000fe4000bf25270 */
[----:B-1----:R-:W-:Y:S02]  /*45f0*/  UIMAD.WIDE.U32 UR18, UR4, UR22, URZ ;  /* 0x00000016041272a5 */ /* 0x002fe4000f8e00ff */
[----:B------:R-:W-:Y:S01]  /*4600*/  USEL UR8, UR44, UR46, !UP0 ;  /* 0x0000002e2c087287 */ /* 0x000fe2000c000000 */
[----:B------:R-:W-:Y:S02]  /*4610*/  UMOV UR5, UR11 ;  /* 0x0000000b00057c82 */ /* 0x000fe40008000000 */
[----:B------:R-:W-:Y:S02]  /*4620*/  USHF.R.U32.HI UR7, URZ, UR50, UR5 ;  /* 0x00000032ff077299 */ /* 0x000fe40008011605 */
[----:B------:R-:W-:Y:S02]  /*4630*/  UIMAD.WIDE.U32 UR24, UR8, UR22, URZ ;  /* 0x00000016081872a5 */ /* 0x000fe4000f8e00ff */
[----:B------:R-:W-:Y:S02]  /*4640*/  USEL UR7, UR13, UR7, !UP2 ;  /* 0x000000070d077287 */ /* 0x000fe4000d000000 */
[----:B------:R-:W-:Y:S02]  /*4650*/  UISETP.NE.AND UP2, UPT, UR12, URZ, UPT ;  /* 0x000000ff0c00728c */ /* 0x000fe4000bf45270 */
[----:B------:R-:W-:Y:S01]  /*4660*/  UIMAD.WIDE.U32 UR10, UR7, UR22, URZ ;  /* 0x00000016070a72a5 */ /* 0x000fe2000f8e00ff */
[----:B------:R-:W-:Y:S02]  /*4670*/  UMOV UR5, UR17 ;  /* 0x0000001100057c82 */ /* 0x000fe40008000000 */
[----:B------:R-:W-:Y:S03]  /*4680*/  USHF.R.U32.HI UR9, URZ, UR53, UR5 ;  /* 0x00000035ff097299 */ /* 0x000fe60008011605 */
[----:B------:R-:W-:Y:S02]  /*4690*/  UMOV UR5, UR19 ;  /* 0x0000001300057c82 */ /* 0x000fe40008000000 */
[----:B------:R-:W-:Y:S03]  /*46a0*/  @UP1 USHF.R.U32.HI UR4, URZ, UR23, UR5 ;  /* 0x00000017ff041299 */ /* 0x000fe60008011605 */
[----:B------:R-:W-:Y:S01]  /*46b0*/  UMOV UR5, UR25 ;  /* 0x0000001900057c82 */ /* 0x000fe20008000000 */
[----:B------:R-:W-:Y:S02]  /*46c0*/  UIMAD UR4, UR43, UR4, URZ ;  /* 0x000000042b0472a4 */ /* 0x000fe4000f8e02ff */
[----:B------:R-:W-:Y:S02]  /*46d0*/  @UP1 USHF.R.U32.HI UR8, URZ, UR23, UR5 ;  /* 0x00000017ff081299 */ /* 0x000fe40008011605 */
[----:B------:R-:W-:Y:S02]  /*46e0*/  USEL UR5, UR14, UR9, !UP0 ;  /* 0x000000090e057287 */ /* 0x000fe4000c000000 */
[----:B------:R-:W-:Y:S02]  /*46f0*/  UIMAD UR9, UR43, UR8, URZ ;  /* 0x000000082b0972a4 */ /* 0x000fe4000f8e02ff */
[----:B------:R-:W-:Y:S03]  /*4700*/  UISETP.GE.AND UP0, UPT, UR7, UR4, UPT ;  /* 0x000000040700728c */ /* 0x000fe6000bf06270 */
[----:B------:R-:W-:Y:S01]  /*4710*/  UMOV UR4, UR11 ;  /* 0x0000000b00047c82 */ /* 0x000fe20008000000 */
[----:B------:R-:W-:Y:S02]  /*4720*/  UISETP.GE.OR UP0, UPT, UR5, UR9, UP0 ;  /* 0x000000090500728c */ /* 0x000fe40008706670 */
[----:B------:R-:W-:Y:S02]  /*4730*/  USHF.R.U32.HI UR4, URZ, UR23, UR4 ;  /* 0x00000017ff047299 */ /* 0x000fe40008011604 */
[----:B------:R-:W-:Y:S02]  /*4740*/  UIMAD.WIDE.U32 UR10, UR5, UR22, URZ ;  /* 0x00000016050a72a5 */ /* 0x000fe4000f8e00ff */
[----:B------:R-:W-:Y:S04]  /*4750*/  USEL UR12, UR7, UR4, !UP1 ;  /* 0x00000004070c7287 */ /* 0x000fe8000c800000 */
[----:B------:R-:W-:Y:S01]  /*4760*/  UIADD3 UR9, UPT, UPT, -UR12, URZ, URZ ;  /* 0x000000ff0c097290 */ /* 0x000fe2000fffe1ff */
[----:B------:R-:W-:Y:S02]  /*4770*/  @!UP0 UMOV UR4, UR11 ;  /* 0x0000000b00048c82 */ /* 0x000fe40008000000 */
[----:B------:R-:W-:Y:S02]  /*4780*/  @!UP0 USHF.R.U32.HI UR4, URZ, UR23, UR4 ;  /* 0x00000017ff048299 */ /* 0x000fe40008011604 */
[----:B------:R-:W-:Y:S02]  /*4790*/  UIMAD UR9, UR43, UR9, UR7 ;  /* 0x000000092b0972a4 */ /* 0x000fe4000f8e0207 */
[----:B------:R-:W-:Y:S02]  /*47a0*/  @!UP0 USEL UR4, UR5, UR4, !UP1 ;  /* 0x0000000405048287 */ /* 0x000fe4000c800000 */
[----:B------:R-:W-:Y:S02]  /*47b0*/  UISETP.NE.AND UP1, UPT, UR20, URZ, UPT ;  /* 0x000000ff1400728c */ /* 0x000fe4000bf25270 */
[----:B------:R-:W-:Y:S02]  /*47c0*/  @!UP0 UIMAD UR8, UR8, UR9, UR4 ;  /* 0x00000009080882a4 */ /* 0x000fe4000f8e0204 */
[----:B------:R-:W-:Y:S02]  /*47d0*/  @!UP0 UIADD3 UR10, UPT, UPT, UR12, -UR4, URZ ;  /* 0x800000040c0a8290 */ /* 0x000fe4000fffe0ff */
[----:B------:R-:W-:Y:S02]  /*47e0*/  UIADD3 UR9, UPT, UPT, -UR7, URZ, URZ ;  /* 0x000000ff07097290 */ /* 0x000fe4000fffe1ff */
[----:B------:R-:W-:Y:S02]  /*47f0*/  UIADD3 UR4, UPT, UPT, -UR5, URZ, URZ ;  /* 0x000000ff05047290 */ /* 0x000fe4000fffe1ff */
[----:B------:R-:W-:Y:S03]  /*4800*/  @!UP0 UIMAD UR7, UR10, UR43, UR5 ;  /* 0x0000002b0a0782a4 */ /* 0x000fe6000f8e0205 */
[----:B------:R-:W-:Y:S01]  /*4810*/  @!UP0 UMOV UR5, UR8 ;  /* 0x0000000800058c82 */ /* 0x000fe20008000000 */
[----:B------:R-:W-:Y:S02]  /*4820*/  UIMAD UR8, UR15, UR4, UR14 ;  /* 0x000000040f0872a4 */ /* 0x000fe4000f8e020e */
[----:B------:R-:W-:Y:S02]  /*4830*/  UIMAD UR4, UR54, UR9, UR13 ;  /* 0x00000009360472a4 */ /* 0x000fe4000f8e020d */
[----:B------:R-:W-:Y:S02]  /*4840*/  UIMAD UR14, UR5, UR15, UR8 ;  /* 0x0000000f050e72a4 */ /* 0x000fe4000f8e0208 */
[----:B------:R-:W-:Y:S11]  /*4850*/  UIMAD UR13, UR7, UR54, UR4 ;  /* 0x00000036070d72a4 */ /* 0x000ff6000f8e0204 */
[----:B------:R-:W-:Y:S01]  /*4860*/  @!UPT UIADD3 URZ, UPT, UPT, URZ, URZ, URZ ;  /* 0x000000fffffff290 */ /* 0x000fe2000fffe0ff */
.L_x_77:
[----:B------:R-:W3:Y:S01]  /*4870*/  @!UP4 LDCU.128 UR16, c[0x0][0xb10] ;  /* 0x00016200ff10c7ac */ /* 0x000ee20008000c00 */
[----:B------:R-:W-:Y:S04]  /*4880*/  ISETP.NE.U32.AND P0, PT, RZ, UR40, PT ;  /* 0x00000028ff007c0c */ /* 0x000fe8000bf05070 */
[----:B------:R-:W-:Y:S01]  /*4890*/  ISETP.NE.AND.EX P0, PT, RZ, UR41, PT, P0 ;  /* 0x00000029ff007c0c */ /* 0x000fe2000bf05300 */
[----:B------:R-:W4:Y:S01]  /*48a0*/  @!UP4 LDCU UR5, c[0x0][0xb0c] ;  /* 0x00016180ff05c7ac */ /* 0x000f220008000800 */
[----:B---3--:R-:W-:Y:S02]  /*48b0*/  UIMAD.WIDE.U32 UR8, UR14, UR16, URZ ;  /* 0x000000100e0872a5 */ /* 0x008fe4000f8e00ff */
[----:B------:R-:W-:Y:S05]  /*48c0*/  UIMAD.WIDE.U32 UR10, UR13, UR19, URZ ;  /* 0x000000130d0a72a5 */ /* 0x000fea000f8e00ff */
[----:B------:R-:W-:Y:S01]  /*48d0*/  @!UP4 UMOV UR4, UR9 ;  /* 0x000000090004cc82 */ /* 0x000fe20008000000 */
[----:B----4-:R-:W-:Y:S02]  /*48e0*/  @!UP4 UISETP.NE.AND UP0, UPT, UR5, 0x1, UPT ;  /* 0x000000010500c88c */ /* 0x010fe4000bf05270 */
[----:B------:R-:W-:Y:S01]  /*48f0*/  @!UP4 USHF.R.U32.HI UR4, URZ, UR17, UR4 ;  /* 0x00000011ff04c299 */ /* 0x000fe20008011604 */
[----:B------:R-:W-:Y:S03]  /*4900*/  @!UP4 UMOV UR7, UR11 ;  /* 0x0000000b0007cc82 */ /* 0x000fe60008000000 */
[----:B------:R-:W-:Y:S02]  /*4910*/  @!UP4 USEL UR8, UR14, UR4, !UP0 ;  /* 0x000000040e08c287 */ /* 0x000fe4000c000000 */
[----:B------:R-:W-:Y:S05]  /*4920*/  @!UP4 UISETP.NE.AND UP0, UPT, UR18, 0x1, UPT ;  /* 0x000000011200c88c */ /* 0x000fea000bf05270 */
[----:B------:R-:W3:Y:S02]  /*4930*/  @!UP4 LDCU UR4, c[0x0][0xb20] ;  /* 0x00016400ff04c7ac */ /* 0x000ee40008000800 */
[----:B---3--:R-:W-:Y:S04]  /*4940*/  @!UP4 USHF.R.U32.HI UR7, URZ, UR4, UR7 ;  /* 0x00000004ff07c299 */ /* 0x008fe80008011607 */
[----:B------:R-:W-:Y:S04]  /*4950*/  @!UP4 USEL UR7, UR13, UR7, !UP0 ;  /* 0x000000070d07c287 */ /* 0x000fe8000c000000 */
[----:B------:R-:W-:Y:S02]  /*4960*/  @!UP4 UIADD3 UR4, UPT, UPT, -UR8, UR7, URZ ;  /* 0x000000070804c290 */ /* 0x000fe4000fffe1ff */
[----:B------:R-:W-:Y:S02]  /*4970*/  @!UP4 UIADD3 UR7, UPT, UPT, UR8, -UR7, URZ ;  /* 0x800000070807c290 */ /* 0x000fe4000fffe0ff */
[----:B------:R-:W-:Y:S02]  /*4980*/  @!UP4 UIMAD UR14, UR4, UR5, UR14 ;  /* 0x00000005040ec2a4 */ /* 0x000fe4000f8e020e */
[----:B------:R-:W-:Y:S01]  /*4990*/  @!UP4 UIMAD UR13, UR7, UR18, UR13 ;  /* 0x00000012070dc2a4 */ /* 0x000fe2000f8e020d */
[----:B------:R-:W-:Y:S11]  /*49a0*/  BRA.U UP1, `(.L_x_78) ;  /* 0x0000000101107547 */ /* 0x000ff6000b800000 */
[----:B------:R-:W-:Y:S04]  /*49b0*/  MOV R2, UR49 ;  /* 0x0000003100027c02 */ /* 0x000fe80008000f00 */
[----:B------:R-:W-:Y:S04]  /*49c0*/  SHF.L.U32 R2, R2, 0x1f, RZ ;  /* 0x0000001f02027819 */ /* 0x000fe800000006ff */
[----:B------:R-:W3:Y:S02]  /*49d0*/  SYNCS.PHASECHK.TRANS64.TRYWAIT P1, [UR6+0x78], R2 ;  /* 0x00007802ff0075a7 */ /* 0x000ee40008021106 */
[----:B---3--:R-:W-:Y:S05]  /*49e0*/  @!P1 BRA `(.L_x_79) ;  /* 0x0000003400b09947 */ /* 0x008fea0003800000 */
.L_x_78:
[----:B------:R-:W-:Y:S05]  /*49f0*/  BRA.U !UP6, `(.L_x_80) ;  /* 0x000000010e387547 */ /* 0x000fea000b800000 */
[----:B------:R-:W-:Y:S01]  /*4a00*/  UPLOP3.LUT UP2, UPT, UPT, UPT, UP5, 0x80, 0x8 ;  /* 0x000000000008789c */ /* 0x000fe20003f4f050 */
[----:B--2---:R-:W-:Y:S01]  /*4a10*/  HFMA2 R0, -RZ, RZ, 0, 5.9604644775390625e-08 ;  /* 0x00000001ff007431 */ /* 0x004fe200000001ff */
[----:B------:R-:W2:Y:S01]  /*4a20*/  LDCU.64 UR8, c[0x0][0x358] ;  /* 0x00006b00ff0877ac */ /* 0x000ea20008000a00 */
[----:B------:R-:W-:Y:S03]  /*4a30*/  IMAD.MOV.U32 R97, RZ, RZ, 0x1 ;  /* 0x00000001ff617424 */ /* 0x000fe600078e00ff */
[----:B------:R-:W-:Y:S05]  /*4a40*/  PLOP3.LUT P1, PT, PT, PT, UP2, 0x80, 0x8 ;  /* 0x000000000008781c */ /* 0x000fea0003f2f028 */
[----:B------:R-:W3:Y:S01]  /*4a50*/  @UP2 LDCU.64 UR4, c[0x0][0x888] ;  /* 0x00011100ff0427ac */ /* 0x000ee20008000a00 */
[----:B------:R-:W-:Y:S07]  /*4a60*/  @UP2 UIMAD UR7, UR36, UR40, URZ ;  /* 0x00000028240722a4 */ /* 0x000fee000f8e02ff */
[----:B------:R-:W-:Y:S01]  /*4a70*/  @!P1 PRMT R97, R0, 0x7610, R97 ;  /* 0x0000761000619816 */ /* 0x000fe20000000061 */
[----:B---3--:R-:W-:Y:S06]  /*4a80*/  @UP2 UIMAD.WIDE UR4, UR7, 0x4, UR4 ;  /* 0x00000004070428a5 */ /* 0x008fec000f8e0204 */
[----:B-----5:R-:W-:Y:S01]  /*4a90*/  IMAD.U32 R58, RZ, RZ, UR4 ;  /* 0x00000004ff3a7e24 */ /* 0x020fe2000f8e00ff */
[----:B------:R-:W-:Y:S04]  /*4aa0*/  MOV R59, UR5 ;  /* 0x00000005003b7c02 */ /* 0x000fe80008000f00 */
[----:B------:R-:W3:Y:S01]  /*4ab0*/  @!UP2 LDCU UR4, c[0x0][0x880] ;  /* 0x00011000ff04a7ac */ /* 0x000ee20008000800 */
[----:B--2---:R4:W5:Y:S02]  /*4ac0*/  @P1 LDG.E R58, desc[UR8][R58.64] ;  /* 0x000000083a3a1981 */ /* 0x004964000c1e1900 */
[----:B---34-:R-:W-:Y:S07]  /*4ad0*/  @!P1 IMAD.U32 R58, RZ, RZ, UR4 ;  /* 0x00000004ff3a9e24 */ /* 0x018fee000f8e00ff */
.L_x_80:
[----:B-----5:R-:W-:Y:S01]  /*4ae0*/  @!P0 FSETP.EQ.AND P1, PT, R58, RZ, PT ;  /* 0x000000ff3a00820b */ /* 0x020fe20003f22000 */
[----:B------:R-:W-:Y:S01]  /*4af0*/  @!UPT UIADD3 URZ, UPT, UPT, URZ, URZ, URZ ;  /* 0x000000fffffff290 */ /* 0x000fe2000fffe0ff */
[----:B------:R-:W-:Y:S11]  /*4b00*/  @!P0 BRA `(.L_x_81) ;  /* 0x0000000000148947 */ /* 0x000ff60003800000 */
[----:B------:R-:W-:Y:S02]  /*4b10*/  LOP3.LUT P0, RZ, R97, 0xff, RZ, 0xc0, !PT ;  /* 0x000000ff61ff7812 */ /* 0x000fe4000780c0ff */
[----:B------:R-:W-:Y:S04]  /*4b20*/  PLOP3.LUT P1, PT, PT, PT, UP2, 0x80, 0x8 ;  /* 0x000000000008781c */ /* 0x000fe80003f2f028 */
[----:B------:R-:W-:Y:S07]  /*4b30*/  PLOP3.LUT P1, PT, P1, PT, PT, 0x8, 0x80 ;  /* 0x000000000080781c */ /* 0x000fee0000f2e170 */
[----:B------:R-:W-:Y:S11]  /*4b40*/  @P0 FSETP.EQ.AND P1, PT, R58, RZ, PT ;  /* 0x000000ff3a00020b */ /* 0x000ff60003f22000 */
[----:B------:R-:W-:Y:S02]  /*4b50*/  @!UPT UIADD3 URZ, UPT, UPT, URZ, URZ, URZ ;  /* 0x000000fffffff290 */ /* 0x000fe4000fffe0ff */
.L_x_81:
[----:B------:R-:W-:Y:S01]  /*4b60*/  ULEA UR7, UR21, UR6, 0x3 ;  /* 0x0000000615077291 */ /* 0x000fe2000f8e18ff */
[----:B--2---:R-:W-:Y:S02]  /*4b70*/  SHF.L.U32 R0, R11, 0x1f, RZ ;  /* 0x0000001f0b007819 */ /* 0x004fe400000006ff */
[----:B------:R-:W-:Y:S01]  /*4b80*/  ELECT P0, URZ, PT ;  /* 0x0000000000ff782f */ /* 0x000fe20003800000 */
[----:B------:R-:W-:Y:S05]  /*4b90*/  VIADD R10, R10, 0x1 ;  /* 0x000000010a0a7836 */ /* 0x000fea0000000000 */
[----:B------:R-:W2:Y:S02]  /*4ba0*/  SYNCS.PHASECHK.TRANS64.TRYWAIT P2, [UR7+0x60], R0 ;  /* 0x00006000ff0075a7 */ /* 0x000ea40008041107 */
[----:B--2---:R-:W-:Y:S05]  /*4bb0*/  @!P2 BRA `(.L_x_82) ;  /* 0x000000340054a947 */ /* 0x004fea0003800000 */
.L_x_146:
[----:B------:R-:W-:Y:S01]  /*4bc0*/  UIADD3 UR33, UPT, UPT, UR7, 0x50, URZ ;  /* 0x0000005007217890 */ /* 0x000fe2000fffe0ff */
[----:B------:R-:W-:Y:S01]  /*4bd0*/  PLOP3.LUT P0, PT, P1, P0, PT, 0xf2, 0x2f ;  /* 0x00000000002f781c */ /* 0x000fe20000f01e72 */
[----:B------:R-:W-:Y:S01]  /*4be0*/  UMOV UR38, 0x0 ;  /* 0x0000000000267882 */ /* 0x000fe20000000000 */
[----:B------:R-:W-:Y:S01]  /*4bf0*/  UMOV UR39, 0x10000000 ;  /* 0x1000000000277882 */ /* 0x000fe20000000000 */
[----:B------:R-:W-:Y:S01]  /*4c00*/  UMOV UR28, UR36 ;  /* 0x00000024001c7c82 */ /* 0x000fe20008000000 */
[----:B------:R-:W-:Y:S01]  /*4c10*/  UMOV UR12, UR36 ;  /* 0x00000024000c7c82 */ /* 0x000fe20008000000 */
[----:B------:R-:W-:Y:S01]  /*4c20*/  UMOV UR20, UR36 ;  /* 0x0000002400147c82 */ /* 0x000fe20008000000 */
[----:B------:R-:W-:Y:S01]  /*4c30*/  UMOV UR25, UR33 ;  /* 0x0000002100197c82 */ /* 0x000fe20008000000 */
[----:B------:R-:W-:Y:S01]  /*4c40*/  UMOV UR9, UR33 ;  /* 0x0000002100097c82 */ /* 0x000fe20008000000 */
[----:B------:R-:W-:Y:S05]  /*4c50*/  UMOV UR17, UR33 ;  /* 0x0000002100117c82 */ /* 0x000fea0008000000 */
[----:B--2---:R-:W-:Y:S01]  /*4c60*/  @!P0 IADD3 R2, P1, PT, R12, 0x580, RZ ;  /* 0x000005800c028810 */ /* 0x004fe20007f3e0ff */
[----:B------:R-:W-:Y:S01]  /*4c70*/  VOTEU.ALL UP1, P0 ;  /* 0x0000000000ff7886 */ /* 0x000fe20000020000 */
[----:B------:R-:W-:Y:S02]  /*4c80*/  VOTEU.ALL UP0, P0 ;  /* 0x0000000000ff7886 */ /* 0x000fe40000000000 */
[----:B------:R-:W-:Y:S01]  /*4c90*/  @!P0 R2UR UR5, R2 ;  /* 0x00000000020582ca */ /* 0x000fe200000e0000 */
[----:B------:R-:W-:Y:S01]  /*4ca0*/  @!P0 IMAD.X R0, RZ, RZ, R13, P1 ;  /* 0x000000ffff008224 */ /* 0x000fe200008e060d */
[----:B------:R-:W-:Y:S01]  /*4cb0*/  ISETP.NE.AND P1, PT, R10, 0x2, PT ;  /* 0x000000020a00780c */ /* 0x000fe20003f25270 */
[----:B------:R-:W-:Y:S02]  /*4cc0*/  @!UP0 USHF.L.U32 UR35, UR47, 0x6, URZ ;  /* 0x000000062f238899 */ /* 0x000fe400080006ff */
[----:B------:R-:W-:Y:S01]  /*4cd0*/  @!UP0 UIMAD UR34, UR48, 0x50, URZ ;  /* 0x00000050302288a4 */ /* 0x000fe2000f8e02ff */
[----:B------:R-:W-:Y:S01]  /*4ce0*/  @!P0 R2UR UR4, R0 ;  /* 0x00000000000482ca */ /* 0x000fe200000e0000 */
[----:B------:R-:W-:Y:S01]  /*4cf0*/  UIADD3 UR48, UPT, UPT, UR13, UR60, URZ ;  /* 0x0000003c0d307290 */ /* 0x000fe2000fffe0ff */
[----:B------:R-:W-:Y:S01]  /*4d00*/  SEL R0, RZ, 0x1, P1 ;  /* 0x00000001ff007807 */ /* 0x000fe20000800000 */
[----:B------:R-:W-:Y:S01]  /*4d10*/  @!UP0 UIADD3 UR26, UPT, UPT, UR34, 0x10, URZ ;  /* 0x00000010221a8890 */ /* 0x000fe2000fffe0ff */
[----:B------:R-:W-:Y:S01]  /*4d20*/  SEL R10, R10, RZ, P1 ;  /* 0x000000ff0a0a7207 */ /* 0x000fe20000800000 */
[----:B------:R-:W-:Y:S01]  /*4d30*/  @!UP0 UIADD3 UR10, UPT, UPT, UR34, 0x20, URZ ;  /* 0x00000020220a8890 */ /* 0x000fe2000fffe0ff */
[----:B------:R-:W-:Y:S01]  /*4d40*/  LOP3.LUT R9, R9, R0, RZ, 0x3c, !PT ;  /* 0x0000000009097212 */ /* 0x000fe200078e3cff */
[----:B------:R-:W-:Y:S01]  /*4d50*/  IMAD.U32 R2, RZ, RZ, UR5 ;  /* 0x00000005ff027e24 */ /* 0x000fe2000f8e00ff */
[----:B------:R-:W-:Y:S01]  /*4d60*/  UMOV UR27, UR35 ;  /* 0x00000023001b7c82 */ /* 0x000fe20008000000 */
[----:B------:R-:W-:Y:S01]  /*4d70*/  UMOV UR11, UR35 ;  /* 0x00000023000b7c82 */ /* 0x000fe20008000000 */
[----:B------:R-:W-:Y:S02]  /*4d80*/  @!UP0 UIADD3 UR18, UPT, UPT, UR34, 0x30, URZ ;  /* 0x0000003022128890 */ /* 0x000fe4000fffe0ff */
[----:B------:R-:W-:Y:S01]  /*4d90*/  @!P0 R2UR UR30, R2 ;  /* 0x00000000021e82ca */ /* 0x000fe200000e0000 */
[----:B------:R-:W-:Y:S01]  /*4da0*/  IMAD.U32 R3, RZ, RZ, UR4 ;  /* 0x00000004ff037e24 */ /* 0x000fe2000f8e00ff */
[----:B------:R-:W-:Y:S01]  /*4db0*/  @!UP0 UIMAD UR4, UR21, 0x2800, UR6 ;  /* 0x00002800150488a4 */ /* 0x000fe2000f8e0206 */
[----:B------:R-:W-:Y:S01]  /*4dc0*/  UMOV UR19, UR35 ;  /* 0x0000002300137c82 */ /* 0x000fe20008000000 */
[----:B------:R-:W-:Y:S02]  /*4dd0*/  UIADD3 UR47, UPT, UPT, UR14, UR61, URZ ;  /* 0x0000003d0e2f7290 */ /* 0x000fe4000fffe0ff */
[----:B------:R-:W-:Y:S01]  /*4de0*/  @!P0 R2UR UR31, R3 ;  /* 0x00000000031f82ca */ /* 0x000fe200000e0000 */
[----:B------:R-:W-:Y:S02]  /*4df0*/  @!UP0 UIADD3 UR32, UPT, UPT, UR4, 0x200, URZ ;  /* 0x0000020004208890 */ /* 0x000fe4000fffe0ff */
[----:B------:R-:W-:Y:S02]  /*4e00*/  @!UP0 UIADD3 UR24, UPT, UPT, UR4, 0xa00, URZ ;  /* 0x00000a0004188890 */ /* 0x000fe4000fffe0ff */
[----:B------:R-:W-:Y:S02]  /*4e10*/  @!UP0 UIADD3 UR8, UPT, UPT, UR4, 0x1200, URZ ;  /* 0x0000120004088890 */ /* 0x000fe4000fffe0ff */
[----:B------:R-:W-:Y:S06]  /*4e20*/  @!UP0 UIADD3 UR16, UPT, UPT, UR4, 0x1a00, URZ ;  /* 0x00001a0004108890 */ /* 0x000fec000fffe0ff */
[----:B------:R2:W-:Y:S01]  /*4e30*/  @!UP1 UTMALDG.3D [UR32], [UR30], desc[UR38] ;  /* 0x000026201e0095b4 */ /* 0x0005e20008011000 */
[----:B------:R-:W-:Y:S05]  /*4e40*/  VOTEU.ALL UP1, P0 ;  /* 0x0000000000ff7886 */ /* 0x000fea0000020000 */
[----:B------:R-:W-:Y:S01]  /*4e50*/  @!UP1 UTMALDG.3D [UR24], [UR30], desc[UR38] ;  /* 0x000026181e0095b4 */ /* 0x000fe20008011000 */
[----:B------:R-:W-:Y:S05]  /*4e60*/  VOTEU.ALL UP1, P0 ;  /* 0x0000000000ff7886 */ /* 0x000fea0000020000 */
[----:B------:R3:W-:Y:S01]  /*4e70*/  @!UP1 UTMALDG.3D [UR8], [UR30], desc[UR38] ;  /* 0x000026081e0095b4 */ /* 0x0007e20008011000 */
[----:B------:R-:W-:Y:S01]  /*4e80*/  UPLOP3.LUT UP1, UPT, UPT, UPT, UPT, 0x80, 0x8 ;  /* 0x000000000008789c */ /* 0x000fe20003f2f070 */
[----:B--2---:R-:W-:Y:S01]  /*4e90*/  UMOV UR36, UR29 ;  /* 0x0000001d00247c82 */ /* 0x004fe20008000000 */
[----:B---3--:R-:W-:Y:S02]  /*4ea0*/  @!UP0 UIADD3 UR10, UPT, UPT, UR34, 0x40, URZ ;  /* 0x00000040220a8890 */ /* 0x008fe4000fffe0ff */
[----:B------:R-:W-:Y:S01]  /*4eb0*/  @!UP0 UIADD3 UR8, UPT, UPT, UR4, 0x2200, URZ ;  /* 0x0000220004088890 */ /* 0x000fe2000fffe0ff */
[----:B------:R-:W-:Y:S01]  /*4ec0*/  VOTEU.ALL UP0, P0 ;  /* 0x0000000000ff7886 */ /* 0x000fe20000000000 */
[----:B------:R-:W-:Y:S04]  /*4ed0*/  UIADD3 UR4, UPT, UPT, UR21, 0x1, URZ ;  /* 0x0000000115047890 */ /* 0x000fe8000fffe0ff */
[----:B------:R2:W-:Y:S01]  /*4ee0*/  @!UP0 UTMALDG.3D [UR16], [UR30], desc[UR38] ;  /* 0x000026101e0085b4 */ /* 0x0005e20008011000 */
[----:B------:R-:W-:Y:S04]  /*4ef0*/  UISETP.NE.AND UP0, UPT, UR4, 0x2, UPT ;  /* 0x000000020400788c */ /* 0x000fe8000bf05270 */
[----:B------:R-:W-:Y:S02]  /*4f00*/  USEL UR5, URZ, 0x1, UP0 ;  /* 0x00000001ff057887 */ /* 0x000fe40008000000 */
[----:B------:R-:W-:Y:S02]  /*4f10*/  USEL UR21, UR4, URZ, UP0 ;  /* 0x000000ff04157287 */ /* 0x000fe40008000000 */
[----:B------:R-:W-:Y:S01]  /*4f20*/  VOTEU.ALL UP0, P0 ;  /* 0x0000000000ff7886 */ /* 0x000fe20000000000 */
[----:B------:R-:W-:Y:S01]  /*4f30*/  UPRMT UR4, UR42, 0x654, UR33 ;  /* 0x000006542a047896 */ /* 0x000fe20008000021 */
[----:B------:R-:W-:Y:S03]  /*4f40*/  LOP3.LUT R11, R11, UR5, RZ, 0x3c, !PT ;  /* 0x000000050b0b7c12 */ /* 0x000fe6000f8e3cff */
[----:B------:R2:W-:Y:S01]  /*4f50*/  @!UP0 UTMALDG.3D [UR8], [UR30], desc[UR38] ;  /* 0x000026081e0085b4 */ /* 0x0005e20008011000 */
[----:B------:R2:W-:Y:S04]  /*4f60*/  @!P0 SYNCS.ARRIVE.TRANS64.RED.A0TR RZ, [UR7+0x50], R8 ;  /* 0x00005008ffff89a7 */ /* 0x0005e80008300407 */
[----:B------:R-:W-:Y:S01]  /*4f70*/  SYNCS.ARRIVE.TRANS64.RED.A1T0 RZ, [UR4], RZ ;  /* 0x000000ffffff79a7 */ /* 0x000fe20008100404 */
[----:B------:R-:W-:Y:S05]  /*4f80*/  BRA.U UP3, `(.L_x_83) ;  /* 0xfffffff103fc7547 */ /* 0x000fea000b83ffff */
[----:B------:R-:W-:Y:S01]  /*4f90*/  UIADD3 UR6, UPT, UPT, UR6, 0x60, URZ ;  /* 0x0000006006067890 */ /* 0x000fe2000fffe0ff */
[----:B------:R-:W-:-:S03]  /*4fa0*/  SHF.L.U32 R2, R11, 0x1f, RZ ;  /* 0x0000001f0b027819 */ /* 0x000fc600000006ff */
[----:B------:R-:W-:-:S09]  /*4fb0*/  ULEA UR4, UR21, UR6, 0x3 ;  /* 0x0000000615047291 */ /* 0x000fd2000f8e18ff */
[----:B------:R-:W3:Y:S02]  /*4fc0*/  SYNCS.PHASECHK.TRANS64.TRYWAIT P0, [UR4], R2 ;  /* 0x00000002ff0075a7 */ /* 0x000ee40008001104 */
[----:B---3--:R-:W-:Y:S05]  /*4fd0*/  @!P0 BRA `(.L_x_84) ;  /* 0x0000003000648947 */ /* 0x008fea0003800000 */
.L_x_148:
[----:B------:R-:W-:-:S04]  /*4fe0*/  UIADD3 UR4, UPT, UPT, UR21, 0x1, URZ ;  /* 0x0000000115047890 */ /* 0x000fc8000fffe0ff */
[----:B------:R-:W-:-:S04]  /*4ff0*/  UISETP.NE.AND UP0, UPT, UR4, 0x2, UPT ;  /* 0x000000020400788c */ /* 0x000fc8000bf05270 */
[----:B------:R-:W-:Y:S02]  /*5000*/  USEL UR5, URZ, 0x1, UP0 ;  /* 0x00000001ff057887 */ /* 0x000fe40008000000 */
[----:B------:R-:W-:-:S04]  /*5010*/  USEL UR4, UR4, URZ, UP0 ;  /* 0x000000ff04047287 */ /* 0x000fc80008000000 */
[----:B------:R-:W-:Y:S01]  /*5020*/  ULEA UR4, UR4, UR6, 0x3 ;  /* 0x0000000604047291 */ /* 0x000fe2000f8e18ff */
[----:B---3--:R-:W-:-:S04]  /*5030*/  LOP3.LUT R2, R11, UR5, RZ, 0x3c, !PT ;  /* 0x000000050b027c12 */ /* 0x008fc8000f8e3cff */
[----:B------:R-:W-:Y:S01]  /*5040*/  SHF.L.U32 R2, R2, 0x1f, RZ ;  /* 0x0000001f02027819 */ /* 0x000fe200000006ff */
[----:B------:R-:W-:-:S07]  /*5050*/  IMAD.U32 R0, RZ, RZ, UR4 ;  /* 0x00000004ff007e24 */ /* 0x000fce000f8e00ff */
.L_x_85:
[----:B---3--:R3:W4:Y:S02]  /*5060*/  SYNCS.PHASECHK.TRANS64.TRYWAIT P0, [R0+URZ], R2 ;  /* 0x00000002000075a7 */ /* 0x00872400080011ff */
[----:B----4-:R-:W-:Y:S05]  /*5070*/  @!P0 NANOSLEEP.SYNCS 0x989680 ;  /* 0x009896800000895d */ /* 0x010fea0003900000 */
[----:B------:R-:W4:Y:S02]  /*5080*/  @!P0 SYNCS.PHASECHK.TRANS64 P0, [R0+URZ], R2 ;  /* 0x00000002000085a7 */ /* 0x000f2400080010ff */
[----:B-12-4-:R-:W-:Y:S05]  /*5090*/  @P0 EXIT ;  /* 0x000000000000094d */ /* 0x016fea0003800000 */
[----:B------:R-:W-:Y:S05]  /*50a0*/  BRA `(.L_x_85) ;  /* 0xfffffffc00ec7947 */ /* 0x000fea000383ffff */
.L_x_75:
[----:B------:R-:W-:-:S06]  /*50b0*/  UISETP.GE.AND UP0, UPT, UR20, 0x4, UPT ;  /* 0x000000041400788c */ /* 0x000fcc000bf06270 */
[----:B------:R-:W-:-:S13]  /*50c0*/  PLOP3.LUT P0, PT, PT, PT, UP0, 0x80, 0x8 ;  /* 0x000000000008781c */ /* 0x000fda0003f0f008 */
[----:B-1----:R-:W-:Y:S05]  /*50d0*/  @!P0 EXIT ;  /* 0x000000000000894d */ /* 0x002fea0003800000 */
[----:B------:R-:W-:Y:S01]  /*50e0*/  BAR.SYNC.DEFER_BLOCKING 0x6, 0xa0 ;  /* 0x0182800000007b1d */ /* 0x000fe20000010000 */
[C---:B------:R-:W-:Y:S01]  /*50f0*/  IMAD.SHL.U32 R96, R104.reuse, 0x8, RZ ;  /* 0x0000000868607824 */ /* 0x040fe200078e00ff */
[----:B------:R-:W-:Y:S01]  /*5100*/  SHF.R.U32.HI R6, RZ, 0x1, R104 ;  /* 0x00000001ff067819 */ /* 0x000fe20000011668 */
[----:B------:R-:W-:Y:S01]  /*5110*/  IMAD.SHL.U32 R2, R104, 0x10, RZ ;  /* 0x0000001068027824 */ /* 0x000fe200078e00ff */
[----:B------:R-:W-:Y:S01]  /*5120*/  CS2R R100, SRZ ;  /* 0x0000000000647805 */ /* 0x000fe2000001ff00 */
[----:B------:R-:W-:Y:S01]  /*5130*/  IMAD.MOV.U32 R103, RZ, RZ, 0x1 ;  /* 0x00000001ff677424 */ /* 0x000fe200078e00ff */
[----:B------:R-:W-:Y:S02]  /*5140*/  UMOV UR45, 0x400 ;  /* 0x00000400002d7882 */ /* 0x000fe40000000000 */
[----:B------:R-:W1:Y:S01]  /*5150*/  LDC.64 R92, c[0x0][0x888] ;  /* 0x00022200ff5c7b82 */ /* 0x000e620000000a00 */
[----:B------:R-:W-:Y:S01]  /*5160*/  ULEA UR45, UR42, UR45, 0x18 ;  /* 0x0000002d2a2d7291 */ /* 0x000fe2000f8ec0ff */
[----:B------:R-:W-:Y:S01]  /*5170*/  LOP3.LUT R96, R96, 0x300, RZ, 0xc0, !PT ;  /* 0x0000030060607812 */ /* 0x000fe200078ec0ff */
[----:B------:R-:W-:Y:S01]  /*5180*/  IMAD.MOV.U32 R56, RZ, RZ, RZ ;  /* 0x000000ffff387224 */ /* 0x000fe200078e00ff */
[----:B------:R-:W-:Y:S01]  /*5190*/  LOP3.LUT R3, R2, 0x40, RZ, 0xc0, !PT ;  /* 0x0000004002037812 */ /* 0x000fe200078ec0ff */
[----:B------:R-:W-:Y:S01]  /*51a0*/  IMAD.MOV.U32 R102, RZ, RZ, RZ ;  /* 0x000000ffff667224 */ /* 0x000fe200078e00ff */
[----:B------:R-:W-:Y:S01]  /*51b0*/  LOP3.LUT R96, R96, 0x30, R2, 0xf8, !PT ;  /* 0x0000003060607812 */ /* 0x000fe200078ef802 */
[----:B------:R-:W-:Y:S01]  /*51c0*/  IMAD.MOV.U32 R99, RZ, RZ, RZ ;  /* 0x000000ffff637224 */ /* 0x000fe200078e00ff */
[----:B------:R-:W2:Y:S01]  /*51d0*/  LDC.64 R94, c[0x0][0x890] ;  /* 0x00022400ff5e7b82 */ /* 0x000ea20000000a00 */
[----:B------:R-:W-:Y:S01]  /*51e0*/  LOP3.LUT R6, R3, 0x8, R6, 0xf8, !PT ;  /* 0x0000000803067812 */ /* 0x000fe200078ef806 */
[----:B------:R-:W-:Y:S01]  /*51f0*/  IMAD.SHL.U32 R3, R104, 0x2, RZ ;  /* 0x0000000268037824 */ /* 0x000fe200078e00ff */
[----:B------:R-:W-:Y:S01]  /*5200*/  LOP3.LUT R96, R96, 0x80, R2, 0xf8, !PT ;  /* 0x0000008060607812 */ /* 0x000fe200078ef802 */
[C---:B------:R-:W-:Y:S01]  /*5210*/  IMAD.U32 R2, R104.reuse, 0x10000, RZ ;  /* 0x0001000068027824 */ /* 0x040fe200078e00ff */
[----:B------:R-:W-:Y:S01]  /*5220*/  LOP3.LUT R104, R104, 0x60, RZ, 0xc0, !PT ;  /* 0x0000006068687812 */ /* 0x000fe200078ec0ff */
[----:B------:R-:W3:Y:S01]  /*5230*/  LDCU UR51, c[0x0][0x370] ;  /* 0x00006e00ff3377ac */ /* 0x000ee20008000800 */
[----:B------:R-:W-:Y:S01]  /*5240*/  LOP3.LUT R3, R6, 0x8, R3, 0x78, !PT ;  /* 0x0000000806037812 */ /* 0x000fe200078e7803 */
[----:B------:R-:W4:Y:S01]  /*5250*/  LDC.64 R90, c[0x0][0x8b0] ;  /* 0x00022c00ff5a7b82 */ /* 0x000f220000000a00 */
[----:B------:R-:W3:Y:S01]  /*5260*/  LDS R0, [UR45+0x130] ;  /* 0x0001302dff007984 */ /* 0x000ee20008000800 */
[----:B------:R-:W-:Y:S01]  /*5270*/  LOP3.LUT R2, R2, 0x600000, RZ, 0xc0, !PT ;  /* 0x0060000002027812 */ /* 0x000fe200078ec0ff */
[----:B------:R-:W1:Y:S01]  /*5280*/  LDCU UR44, c[0x0][0xb0c] ;  /* 0x00016180ff2c77ac */ /* 0x000e620008000800 */
[----:B------:R-:W-:Y:S01]  /*5290*/  LOP3.LUT R96, R96, R3, RZ, 0xfc, !PT ;  /* 0x0000000360607212 */ /* 0x000fe200078efcff */
[----:B------:R-:W1:Y:S03]  /*52a0*/  LDCU UR39, c[0x0][0xb30] ;  /* 0x00016600ff2777ac */ /* 0x000e660008000800 */
[----:B------:R-:W1:Y:S01]  /*52b0*/  LDC.64 R88, c[0x0][0x8a8] ;  /* 0x00022a00ff587b82 */ /* 0x000e620000000a00 */
[----:B------:R-:W1:Y:S01]  /*52c0*/  LDCU.64 UR58, c[0x0][0x888] ;  /* 0x00011100ff3a77ac */ /* 0x000e620008000a00 */
[----:B------:R-:W1:Y:S01]  /*52d0*/  LDCU.64 UR40, c[0x0][0xb28] ;  /* 0x00016500ff2877ac */ /* 0x000e620008000a00 */
[----:B------:R-:W1:Y:S01]  /*52e0*/  LDCU.128 UR52, c[0x0][0xb10] ;  /* 0x00016200ff3477ac */ /* 0x000e620008000c00 */
[----:B------:R-:W1:Y:S01]  /*52f0*/  LDCU UR50, c[0x0][0x374] ;  /* 0x00006e80ff3277ac */ /* 0x000e620008000800 */
[----:B------:R-:W-:Y:S01]  /*5300*/  UIADD3 UR62, UPT, UPT, UR45, 0x200, URZ ;  /* 0x000002002d3e7890 */ /* 0x000fe2000fffe0ff */
[----:B------:R-:W-:Y:S01]  /*5310*/  UMOV UR46, URZ ;  /* 0x000000ff002e7c82 */ /* 0x000fe20008000000 */
[----:B------:R-:W-:Y:S01]  /*5320*/  UMOV UR49, URZ ;  /* 0x000000ff00317c82 */ /* 0x000fe20008000000 */
[----:B--23--:R-:W-:-:S09]  /*5330*/  IMAD.IADD R2, R0, 0x1, R2 ;  /* 0x0000000100027824 */ /* 0x00cfd200078e0202 */
.L_x_109:
[----:B------:R-:W-:Y:S02]  /*5340*/  LEA R8, R99, UR45, 0x3 ;  /* 0x0000002d63087c11 */ /* 0x000fe4000f8e18ff */
[----:B------:R-:W-:Y:S02]  /*5350*/  SHF.L.U32 R0, R101, 0x1f, RZ ;  /* 0x0000001f65007819 */ /* 0x000fe400000006ff */
[----:B------:R-:W-:Y:S02]  /*5360*/  LEA R4, R99, UR45, 0x4 ;  /* 0x0000002d63047c11 */ /* 0x000fe4000f8e20ff */
[----:B------:R-:W2:Y:S02]  /*5370*/  SYNCS.PHASECHK.TRANS64.TRYWAIT P0, [R8+URZ+0x80], R0 ;  /* 0x00008000080075a7 */ /* 0x000ea400080011ff */
[----:B--2---:R-:W-:Y:S05]  /*5380*/  @!P0 BRA `(.L_x_86) ;  /* 0x0000002c00908947 */ /* 0x004fea0003800000 */
.L_x_149:
[----:B------:R-:W3:Y:S01]  /*5390*/  LDS.128 R4, [R4+0x110] ;  /* 0x0001100004047984 */ /* 0x000ee20000000c00 */
[----:B------:R-:W-:Y:S01]  /*53a0*/  UISETP.GE.AND UP0, UPT, UR43, 0x1, UPT ;  /* 0x000000012b00788c */ /* 0x000fe2000bf06270 */
[----:B------:R-:W-:Y:S01]  /*53b0*/  @!PT LDS RZ, [RZ] ;  /* 0x00000000fffff984 */ /* 0x000fe20000000800 */
[----:B------:R-:W-:Y:S01]  /*53c0*/  @!PT LDS RZ, [RZ] ;  /* 0x00000000fffff984 */ /* 0x000fe20000000800 */
[----:B------:R-:W-:Y:S01]  /*53d0*/  @!PT LDS RZ, [RZ] ;  /* 0x00000000fffff984 */ /* 0x000fe20000000800 */
[----:B------:R-:W-:Y:S01]  /*53e0*/  @!PT LDS RZ, [RZ] ;  /* 0x00000000fffff984 */ /* 0x000fe20000000800 */
[----:B------:R1:W-:Y:S06]  /*53f0*/  MEMBAR.ALL.CTA ;  /* 0x0000000000007992 */ /* 0x0003ec0000008000 */
[----:B-1----:R-:W1:Y:S01]  /*5400*/  FENCE.VIEW.ASYNC.S ;  /* 0x00000000000073c6 */ /* 0x002e620000000000 */
[----:B---3--:R-:W-:Y:S11]  /*5410*/  LOP3.LUT P0, RZ, R6, 0x1, RZ, 0xc0, !PT ;  /* 0x0000000106ff7812 */ /* 0x008ff6000780c0ff */
[----:B------:R-:W-:Y:S02]  /*5420*/  @!UPT UIADD3 URZ, UPT, UPT, URZ, URZ, URZ ;  /* 0x000000fffffff290 */ /* 0x000fe4000fffe0ff */
[----:B-1----:R-:W-:Y:S01]  /*5430*/  VOTEU.ANY UP1, P0 ;  /* 0x0000000000ff7886 */ /* 0x002fe20000020100 */
[----:B------:R-:W-:Y:S01]  /*5440*/  PLOP3.LUT P0, PT, PT, PT, UP1, 0x80, 0x8 ;  /* 0x000000000008781c */ /* 0x000fe20003f0f018 */
[----:B------:R-:W-:Y:S11]  /*5450*/  UP2UR UR56, UPR, URZ, 0x2 ;  /* 0x00000002ff387883 */ /* 0x000ff60008000000 */
[----:B------:R-:W-:Y:S01]  /*5460*/  @!UPT UIADD3 URZ, UPT, UPT, URZ, URZ, URZ ;  /* 0x000000fffffff290 */ /* 0x000fe2000fffe0ff */
        /* <DEDUP_REMOVED lines=13> */
[----:B------:R-:W2:Y:S01]  /*5540*/  LDCU UR12, c[0x0][0xb20] ;  /* 0x00016400ff0c77ac */ /* 0x000ea20008000800 */
[----:B------:R-:W-:Y:S02]  /*5550*/  UIMAD.WIDE.U32 UR4, UR50, UR55, URZ ;  /* 0x00000037320472a5 */ /* 0x000fe4000f8e00ff */
[----:B------:R-:W-:Y:S02]  /*5560*/  UIMAD.WIDE.U32 UR6, UR51, UR52, URZ ;  /* 0x00000034330672a5 */ /* 0x000fe4000f8e00ff */
[----:B------:R-:W-:Y:S02]  /*5570*/  UISETP.NE.AND UP0, UPT, UR54, 0x1, UPT ;  /* 0x000000013600788c */ /* 0x000fe4000bf05270 */
[----:B------:R-:W-:Y:S02]  /*5580*/  UIMAD.WIDE.U32 UR8, UR37, UR55, URZ ;  /* 0x00000037250872a5 */ /* 0x000fe4000f8e00ff */
[----:B------:R-:W-:Y:S02]  /*5590*/  UIMAD.WIDE.U32 UR10, UR38, UR52, URZ ;  /* 0x00000034260a72a5 */ /* 0x000fe4000f8e00ff */
[----:B------:R-:W-:Y:S02]  /*55a0*/  UISETP.NE.AND UP1, UPT, UR44, 0x1, UPT ;  /* 0x000000012c00788c */ /* 0x000fe4000bf25270 */
[----:B------:R-:W-:Y:S01]  /*55b0*/  UISETP.NE.AND UP2, UPT, UR43, 0x1, UPT ;  /* 0x000000012b00788c */ /* 0x000fe2000bf45270 */
[----:B------:R-:W-:Y:S02]  /*55c0*/  UMOV UR4, UR5 ;  /* 0x0000000500047c82 */ /* 0x000fe40008000000 */
[----:B--2---:R-:W-:Y:S03]  /*55d0*/  USHF.R.U32.HI UR5, URZ, UR12, UR4 ;  /* 0x0000000cff057299 */ /* 0x004fe60008011604 */
[----:B------:R-:W-:Y:S02]  /*55e0*/  UMOV UR4, UR7 ;  /* 0x0000000700047c82 */ /* 0x000fe40008000000 */
[----:B------:R-:W-:Y:S02]  /*55f0*/  USHF.R.U32.HI UR7, URZ, UR53, UR4 ;  /* 0x00000035ff077299 */ /* 0x000fe40008011604 */
[----:B------:R-:W-:Y:S02]  /*5600*/  USEL UR4, UR50, UR5, !UP0 ;  /* 0x0000000532047287 */ /* 0x000fe4000c000000 */
[----:B------:R-:W-:Y:S01]  /*5610*/  USEL UR7, UR51, UR7, !UP1 ;  /* 0x0000000733077287 */ /* 0x000fe2000c800000 */
[----:B------:R-:W-:Y:S01]  /*5620*/  UMOV UR5, UR9 ;  /* 0x0000000900057c82 */ /* 0x000fe20008000000 */
[----:B------:R-:W-:Y:S02]  /*5630*/  UIMAD.WIDE.U32 UR8, UR4, UR40, URZ ;  /* 0x00000028040872a5 */ /* 0x000fe4000f8e00ff */
[----:B------:R-:W-:Y:S03]  /*5640*/  USHF.R.U32.HI UR6, URZ, UR12, UR5 ;  /* 0x0000000cff067299 */ /* 0x000fe60008011605 */
[----:B------:R-:W-:Y:S01]  /*5650*/  UMOV UR5, UR11 ;  /* 0x0000000b00057c82 */ /* 0x000fe20008000000 */
[----:B------:R-:W-:Y:S02]  /*5660*/  UIMAD.WIDE.U32 UR10, UR7, UR40, URZ ;  /* 0x00000028070a72a5 */ /* 0x000fe4000f8e00ff */
[----:B------:R-:W-:Y:S02]  /*5670*/  USHF.R.U32.HI UR12, URZ, UR53, UR5 ;  /* 0x00000035ff0c7299 */ /* 0x000fe40008011605 */
[----:B------:R-:W-:Y:S01]  /*5680*/  USEL UR6, UR37, UR6, !UP0 ;  /* 0x0000000625067287 */ /* 0x000fe2000c000000 */
[----:B------:R-:W-:Y:S02]  /*5690*/  UMOV UR5, UR9 ;  /* 0x0000000900057c82 */ /* 0x000fe40008000000 */
[----:B------:R-:W-:Y:S01]  /*56a0*/  UMOV UR10, UR11 ;  /* 0x0000000b000a7c82 */ /* 0x000fe20008000000 */
[----:B------:R-:W-:Y:S02]  /*56b0*/  @UP2 USHF.R.U32.HI UR4, URZ, UR41, UR5 ;  /* 0x00000029ff042299 */ /* 0x000fe40008011605 */
[----:B------:R-:W-:Y:S02]  /*56c0*/  @UP2 USHF.R.U32.HI UR7, URZ, UR41, UR10 ;  /* 0x00000029ff072299 */ /* 0x000fe4000801160a */
[----:B------:R-:W-:Y:S02]  /*56d0*/  UIMAD UR4, UR43, UR4, URZ ;  /* 0x000000042b0472a4 */ /* 0x000fe4000f8e02ff */
[----:B------:R-:W-:Y:S02]  /*56e0*/  UIMAD.WIDE.U32 UR10, UR6, UR40, URZ ;  /* 0x00000028060a72a5 */ /* 0x000fe4000f8e00ff */
[----:B------:R-:W-:Y:S02]  /*56f0*/  USEL UR5, UR38, UR12, !UP1 ;  /* 0x0000000c26057287 */ /* 0x000fe4000c800000 */
[----:B------:R-:W-:Y:S02]  /*5700*/  UIMAD UR8, UR43, UR7, URZ ;  /* 0x000000072b0872a4 */ /* 0x000fe4000f8e02ff */
[----:B------:R-:W-:Y:S03]  /*5710*/  UISETP.GE.AND UP0, UPT, UR6, UR4, UPT ;  /* 0x000000040600728c */ /* 0x000fe6000bf06270 */
[----:B------:R-:W-:Y:S01]  /*5720*/  UMOV UR4, UR11 ;  /* 0x0000000b00047c82 */ /* 0x000fe20008000000 */
[----:B------:R-:W-:Y:S02]  /*5730*/  UISETP.GE.OR UP0, UPT, UR5, UR8, UP0 ;  /* 0x000000080500728c */ /* 0x000fe40008706670 */
[----:B------:R-:W-:Y:S02]  /*5740*/  USHF.R.U32.HI UR4, URZ, UR41, UR4 ;  /* 0x00000029ff047299 */ /* 0x000fe40008011604 */
[----:B------:R-:W-:Y:S02]  /*5750*/  UIMAD.WIDE.U32 UR8, UR5, UR40, URZ ;  /* 0x00000028050872a5 */ /* 0x000fe4000f8e00ff */
[----:B------:R-:W-:Y:S02]  /*5760*/  USEL UR11, UR6, UR4, !UP2 ;  /* 0x00000004060b7287 */ /* 0x000fe4000d000000 */
[----:B------:R-:W-:Y:S02]  /*5770*/  UIADD3 UR8, UPT, UPT, -UR5, URZ, URZ ;  /* 0x000000ff05087290 */ /* 0x000fe4000fffe1ff */
[----:B------:R-:W-:Y:S01]  /*5780*/  UIADD3 UR10, UPT, UPT, -UR11, URZ, URZ ;  /* 0x000000ff0b0a7290 */ /* 0x000fe2000fffe1ff */
[----:B------:R-:W-:Y:S01]  /*5790*/  @!UP0 UMOV UR4, UR9 ;  /* 0x0000000900048c82 */ /* 0x000fe20008000000 */
[----:B------:R-:W-:Y:S02]  /*57a0*/  UIADD3 UR9, UPT, UPT, -UR6, URZ, URZ ;  /* 0x000000ff06097290 */ /* 0x000fe4000fffe1ff */
[----:B------:R-:W-:Y:S02]  /*57b0*/  @!UP0 USHF.R.U32.HI UR4, URZ, UR41, UR4 ;  /* 0x00000029ff048299 */ /* 0x000fe40008011604 */
[----:B------:R-:W-:Y:S02]  /*57c0*/  UIMAD UR10, UR43, UR10, UR6 ;  /* 0x0000000a2b0a72a4 */ /* 0x000fe4000f8e0206 */
[----:B------:R-:W-:Y:S04]  /*57d0*/  @!UP0 USEL UR4, UR5, UR4, !UP2 ;  /* 0x0000000405048287 */ /* 0x000fe8000d000000 */
[----:B------:R-:W-:Y:S02]  /*57e0*/  @!UP0 UIMAD UR10, UR7, UR10, UR4 ;  /* 0x0000000a070a82a4 */ /* 0x000fe4000f8e0204 */
[----:B------:R-:W-:Y:S02]  /*57f0*/  @!UP0 UIADD3 UR11, UPT, UPT, UR11, -UR4, URZ ;  /* 0x800000040b0b8290 */ /* 0x000fe4000fffe0ff */
[----:B------:R-:W-:Y:S02]  /*5800*/  UIMAD UR7, UR44, UR8, UR38 ;  /* 0x000000082c0772a4 */ /* 0x000fe4000f8e0226 */
[----:B------:R-:W-:Y:S02]  /*5810*/  @!UP0 UIMAD UR6, UR11, UR43, UR5 ;  /* 0x0000002b0b0682a4 */ /* 0x000fe4000f8e0205 */
[----:B------:R-:W-:Y:S01]  /*5820*/  UIMAD UR4, UR54, UR9, UR37 ;  /* 0x00000009360472a4 */ /* 0x000fe2000f8e0225 */
[----:B------:R-:W-:Y:S02]  /*5830*/  @!UP0 UMOV UR5, UR10 ;  /* 0x0000000a00058c82 */ /* 0x000fe40008000000 */
[----:B------:R-:W-:Y:S02]  /*5840*/  UIMAD UR38, UR5, UR44, UR7 ;  /* 0x0000002c052672a4 */ /* 0x000fe4000f8e0207 */
[----:B------:R-:W-:Y:S11]  /*5850*/  UIMAD UR37, UR6, UR54, UR4 ;  /* 0x00000036062572a4 */ /* 0x000ff6000f8e0204 */
[----:B------:R-:W-:Y:S01]  /*5860*/  @!UPT UIADD3 URZ, UPT, UPT, URZ, URZ, URZ ;  /* 0x000000fffffff290 */ /* 0x000fe2000fffe0ff */
.L_x_87:
[----:B------:R-:W-:Y:S01]  /*5870*/  UISETP.NE.AND UP0, UPT, UR39, 0x1, UPT ;  /* 0x000000012700788c */ /* 0x000fe2000bf05270 */
[----:B------:R-:W-:Y:S10]  /*5880*/  IADD3 R99, PT, PT, R99, 0x1, RZ ;  /* 0x0000000163637810 */ /* 0x000ff40007ffe0ff */
[----:B------:R-:W2:Y:S01]  /*5890*/  @!UP0 LDCU.128 UR12, c[0x0][0xb10] ;  /* 0x00016200ff0c87ac */ /* 0x000ea20008000c00 */
[----:B------:R-:W3:Y:S01]  /*58a0*/  @!UP0 LDCU UR5, c[0x0][0xb0c] ;  /* 0x00016180ff0587ac */ /* 0x000ee20008000800 */
[----:B------:R-:W4:Y:S01]  /*58b0*/  @!UP0 LDCU UR10, c[0x0][0xb20] ;  /* 0x00016400ff0a87ac */ /* 0x000f220008000800 */
[----:B--2---:R-:W-:Y:S02]  /*58c0*/  UIMAD.WIDE.U32 UR8, UR38, UR12, URZ ;  /* 0x0000000c260872a5 */ /* 0x004fe4000f8e00ff */
[----:B------:R-:W-:Y:S02]  /*58d0*/  UIMAD.WIDE.U32 UR6, UR37, UR15, URZ ;  /* 0x0000000f250672a5 */ /* 0x000fe4000f8e00ff */
[----:B------:R-:W-:Y:S03]  /*58e0*/  @!UP0 UISETP.NE.AND UP1, UPT, UR14, 0x1, UPT ;  /* 0x000000010e00888c */ /* 0x000fe6000bf25270 */
[----:B------:R-:W-:Y:S01]  /*58f0*/  @!UP0 UMOV UR4, UR9 ;  /* 0x0000000900048c82 */ /* 0x000fe20008000000 */
[----:B---3--:R-:W-:Y:S02]  /*5900*/  @!UP0 UISETP.NE.AND UP2, UPT, UR5, 0x1, UPT ;  /* 0x000000010500888c */ /* 0x008fe4000bf45270 */
[----:B------:R-:W-:Y:S01]  /*5910*/  @!UP0 USHF.R.U32.HI UR4, URZ, UR13, UR4 ;  /* 0x0000000dff048299 */ /* 0x000fe20008011604 */
[----:B------:R-:W-:Y:S02]  /*5920*/  @!UP0 UMOV UR6, UR7 ;  /* 0x0000000700068c82 */ /* 0x000fe40008000000 */
[----:B----4-:R-:W-:Y:S02]  /*5930*/  @!UP0 USHF.R.U32.HI UR6, URZ, UR10, UR6 ;  /* 0x0000000aff068299 */ /* 0x010fe40008011606 */
[----:B------:R-:W-:Y:S02]  /*5940*/  @!UP0 USEL UR7, UR38, UR4, !UP2 ;  /* 0x0000000426078287 */ /* 0x000fe4000d000000 */
[----:B------:R-:W-:Y:S04]  /*5950*/  @!UP0 USEL UR6, UR37, UR6, !UP1 ;  /* 0x0000000625068287 */ /* 0x000fe8000c800000 */
[----:B------:R-:W-:Y:S02]  /*5960*/  @!UP0 UIADD3 UR4, UPT, UPT, -UR7, UR6, URZ ;  /* 0x0000000607048290 */ /* 0x000fe4000fffe1ff */
[----:B------:R-:W-:Y:S02]  /*5970*/  @!UP0 UIADD3 UR6, UPT, UPT, UR7, -UR6, URZ ;  /* 0x8000000607068290 */ /* 0x000fe4000fffe0ff */
[----:B------:R-:W-:Y:S02]  /*5980*/  @!UP0 UIMAD UR38, UR4, UR5, UR38 ;  /* 0x00000005042682a4 */ /* 0x000fe4000f8e0226 */
[----:B------:R-:W-:Y:S02]  /*5990*/  @!UP0 UIMAD UR37, UR6, UR14, UR37 ;  /* 0x0000000e062582a4 */ /* 0x000fe4000f8e0225 */
[----:B------:R-:W-:Y:S09]  /*59a0*/  ULOP3.LUT UP0, URZ, UR62, 0x90, URZ, 0xc0, !UPT ;  /* 0x000000903eff7892 */ /* 0x000ff2000f80c0ff */
[----:B------:R-:W-:Y:S05]  /*59b0*/  BRA.U !UP0, `(.L_x_88) ;  /* 0x00000001087c7547 */ /* 0x000fea000b800000 */
[----:B------:R-:W2:Y:S01]  /*59c0*/  LDCU.64 UR8, c[0x4][0x80] ;  /* 0x01001000ff0877ac */ /* 0x000ea20008000a00 */
[----:B------:R-:W-:Y:S01]  /*59d0*/  MOV R16, 0x0 ;  /* 0x0000000000107802 */ /* 0x000fe20000000f00 */
[----:B------:R-:W-:Y:S02]  /*59e0*/  HFMA2 R12, -RZ, RZ, 0, 5.9604644775390625e-08 ;  /* 0x00000001ff0c7431 */ /* 0x000fe400000001ff */
[----:B------:R-:W-:Y:S01]  /*59f0*/  IMAD.MOV.U32 R8, RZ, RZ, 0x70 ;  /* 0x00000070ff087424 */ /* 0x000fe200078e00ff */
[----:B------:R3:W4:Y:S01]  /*5a00*/  LDC.64 R14, c[0x4][R16] ;  /* 0x01000000100e7b82 */ /* 0x0007220000000a00 */
[----:B------:R-:W1:Y:S01]  /*5a10*/  LDCU.64 UR6, c[0x4][0x88] ;  /* 0x01001100ff0677ac */ /* 0x000e620008000a00 */
[----:B------:R-:W-:Y:S01]  /*5a20*/  IMAD.MOV.U32 R13, RZ, RZ, RZ ;  /* 0x000000ffff0d7224 */ /* 0x000fe200078e00ff */
[----:B------:R-:W1:Y:S01]  /*5a30*/  LDCU.64 UR4, c[0x4][0x8] ;  /* 0x01000100ff0477ac */ /* 0x000e620008000a00 */
[----:B--2---:R-:W-:Y:S01]  /*5a40*/  MOV R5, UR9 ;  /* 0x0000000900057c02 */ /* 0x004fe20008000f00 */
[----:B------:R-:W-:Y:S01]  /*5a50*/  IMAD.U32 R4, RZ, RZ, UR8 ;  /* 0x00000008ff047e24 */ /* 0x000fe2000f8e00ff */
[----:B-1----:R-:W-:Y:S01]  /*5a60*/  MOV R7, UR7 ;  /* 0x0000000700077c02 */ /* 0x002fe20008000f00 */
[----:B------:R-:W-:Y:S01]  /*5a70*/  IMAD.U32 R6, RZ, RZ, UR6 ;  /* 0x00000006ff067e24 */ /* 0x000fe2000f8e00ff */
[----:B------:R-:W-:Y:S01]  /*5a80*/  MOV R11, UR5 ;  /* 0x00000005000b7c02 */ /* 0x000fe20008000f00 */
[----:B------:R-:W-:Y:S02]  /*5a90*/  IMAD.U32 R10, RZ, RZ, UR4 ;  /* 0x00000004ff0a7e24 */ /* 0x000fe4000f8e00ff */
[----:B------:R-:W-:Y:S07]  /*5aa0*/  LEPC R20, `(.L_x_89) ;  /* 0x000000001014794e */ /* 0x000fee0000000000 */
[----:B---345:R-:W-:Y:S05]  /*5ab0*/  CALL.ABS.NOINC R14 ;  /* 0x000000000e007343 */ /* 0x038fea0003c00000 */
.L_x_89:
[----:B------:R-:W1:Y:S01]  /*5ac0*/  LDCU.64 UR8, c[0x4][0x80] ;  /* 0x01001000ff0877ac */ /* 0x000e620008000a00 */
[----:B------:R-:W2:Y:S01]  /*5ad0*/  LDC.64 R16, c[0x4][R16] ;  /* 0x0100000010107b82 */ /* 0x000ea20000000a00 */
[----:B------:R-:W-:Y:S02]  /*5ae0*/  HFMA2 R12, -RZ, RZ, 0, 5.9604644775390625e-08 ;  /* 0x00000001ff0c7431 */ /* 0x000fe400000001ff */
[----:B------:R-:W-:Y:S02]  /*5af0*/  IMAD.MOV.U32 R8, RZ, RZ, 0x70 ;  /* 0x00000070ff087424 */ /* 0x000fe400078e00ff */
[----:B------:R-:W-:Y:S01]  /*5b00*/  IMAD.MOV.U32 R13, RZ, RZ, RZ ;  /* 0x000000ffff0d7224 */ /* 0x000fe200078e00ff */
[----:B------:R-:W3:Y:S01]  /*5b10*/  LDCU.64 UR6, c[0x4][0x88] ;  /* 0x01001100ff0677ac */ /* 0x000ee20008000a00 */
[----:B------:R-:W4:Y:S01]  /*5b20*/  LDCU.64 UR4, c[0x4][0x8] ;  /* 0x01000100ff0477ac */ /* 0x000f220008000a00 */
[----:B-1----:R-:W-:Y:S02]  /*5b30*/  MOV R4, UR8 ;  /* 0x0000000800047c02 */ /* 0x002fe40008000f00 */
[----:B------:R-:W-:Y:S02]  /*5b40*/  MOV R5, UR9 ;  /* 0x0000000900057c02 */ /* 0x000fe40008000f00 */
[----:B---3--:R-:W-:Y:S01]  /*5b50*/  MOV R7, UR7 ;  /* 0x0000000700077c02 */ /* 0x008fe20008000f00 */
[----:B------:R-:W-:Y:S01]  /*5b60*/  IMAD.U32 R6, RZ, RZ, UR6 ;  /* 0x00000006ff067e24 */ /* 0x000fe2000f8e00ff */
[----:B----4-:R-:W-:Y:S01]  /*5b70*/  MOV R11, UR5 ;  /* 0x00000005000b7c02 */ /* 0x010fe20008000f00 */
[----:B------:R-:W-:Y:S02]  /*5b80*/  IMAD.U32 R10, RZ, RZ, UR4 ;  /* 0x00000004ff0a7e24 */ /* 0x000fe4000f8e00ff */
[----:B------:R-:W-:Y:S07]  /*5b90*/  LEPC R20, `(.L_x_88) ;  /* 0x000000001014794e */ /* 0x000fee0000000000 */
[----:B--2---:R-:W-:Y:S05]  /*5ba0*/  CALL.ABS.NOINC R16 ;  /* 0x0000000010007343 */ /* 0x004fea0003c00000 */
.L_x_88:
[----:B------:R-:W-:Y:S01]  /*5bb0*/  ISETP.NE.U32.AND P3, PT, R94, RZ, PT ;  /* 0x000000ff5e00720c */ /* 0x000fe20003f65070 */
[----:B------:R-:W-:Y:S01]  /*5bc0*/  UISETP.NE.AND UP1, UPT, UR63, URZ, UPT ;  /* 0x000000ff3f00728c */ /* 0x000fe2000bf25270 */
[----:B------:R-:W-:Y:S02]  /*5bd0*/  ISETP.NE.U32.AND P4, PT, R90, RZ, PT ;  /* 0x000000ff5a00720c */ /* 0x000fe40003f85070 */
[----:B------:R-:W-:Y:S02]  /*5be0*/  ISETP.NE.AND.EX P3, PT, R95, RZ, PT, P3 ;  /* 0x000000ff5f00720c */ /* 0x000fe40003f65330 */
[----:B------:R-:W-:Y:S02]  /*5bf0*/  PLOP3.LUT P1, PT, PT, PT, PT, 0x8, 0x80 ;  /* 0x000000000080781c */ /* 0x000fe40003f2e170 */
[----:B------:R-:W-:Y:S02]  /*5c00*/  PLOP3.LUT P0, PT, PT, PT, UP1, 0x80, 0x8 ;  /* 0x000000000008781c */ /* 0x000fe40003f0f018 */
[----:B------:R-:W-:Y:S02]  /*5c10*/  ISETP.NE.AND.EX P4, PT, R91, RZ, PT, P4 ;  /* 0x000000ff5b00720c */ /* 0x000fe40003f85340 */
[----:B------:R-:W2:Y:S09]  /*5c20*/  @UP1 LDCU.64 UR4, c[0x0][0x888] ;  /* 0x00011100ff0417ac */ /* 0x000eb20008000a00 */
[----:B------:R-:W-:Y:S01]  /*5c30*/  @P0 PLOP3.LUT P1, PT, P3, PT, PT, 0x80, 0x8 ;  /* 0x000000000008081c */ /* 0x000fe20001f2f070 */
[----:B--2---:R-:W-:Y:S04]  /*5c40*/  @UP1 UISETP.NE.U32.AND UP0, UPT, UR4, URZ, UPT ;  /* 0x000000ff0400128c */ /* 0x004fe8000bf05070 */
[----:B------:R-:W-:Y:S04]  /*5c50*/  @UP1 UISETP.NE.AND.EX UP0, UPT, UR5, URZ, UPT, UP0 ;  /* 0x000000ff0500128c */ /* 0x000fe8000bf05300 */
[----:B------:R-:W-:Y:S01]  /*5c60*/  @UP1 USEL UR4, URZ, 0xffffffff, UP0 ;  /* 0xffffffffff041887 */ /* 0x000fe20008000000 */
[----:B------:R-:W-:Y:S11]  /*5c70*/  @!P3 BRA `(.L_x_90) ;  /* 0x000000000030b947 */ /* 0x000ff60003800000 */
[----:B------:R-:W-:Y:S01]  /*5c80*/  ISETP.NE.U32.AND P2, PT, R92, RZ, PT ;  /* 0x000000ff5c00720c */ /* 0x000fe20003f45070 */
[----:B------:R-:W2:Y:S01]  /*5c90*/  LDCU.64 UR6, c[0x0][0x358] ;  /* 0x00006b00ff0677ac */ /* 0x000ea20008000a00 */
[----:B------:R-:W-:Y:S02]  /*5ca0*/  IMAD.MOV.U32 R97, RZ, RZ, 0x1 ;  /* 0x00000001ff617424 */ /* 0x000fe400078e00ff */
[----:B------:R-:W-:Y:S11]  /*5cb0*/  ISETP.NE.AND.EX P2, PT, R93, RZ, PT, P2 ;  /* 0x000000ff5d00720c */ /* 0x000ff60003f45320 */
[----:B------:R-:W-:Y:S02]  /*5cc0*/  @!UPT UIADD3 URZ, UPT, UPT, URZ, URZ, URZ ;  /* 0x000000fffffff290 */ /* 0x000fe4000fffe0ff */
[----:B------:R-:W3:Y:S01]  /*5cd0*/  @P2 LDC.64 R4, c[0x0][0x888] ;  /* 0x00022200ff042b82 */ /* 0x000ee20000000a00 */
[----:B-1----:R-:W-:Y:S04]  /*5ce0*/  @P2 IMAD R0, R94, UR36, RZ ;  /* 0x000000245e002c24 */ /* 0x002fe8000f8e02ff */
[----:B---3--:R-:W-:Y:S04]  /*5cf0*/  @P2 IMAD.WIDE R4, R0, 0x4, R4 ;  /* 0x0000000400042825 */ /* 0x008fe800078e0204 */
[----:B------:R-:W-:Y:S01]  /*5d00*/  HFMA2 R0, -RZ, RZ, 0, 5.9604644775390625e-08 ;  /* 0x00000001ff007431 */ /* 0x000fe200000001ff */
[----:B--2--5:R2:W5:Y:S04]  /*5d10*/  @P2 LDG.E R58, desc[UR6][R4.64] ;  /* 0x00000006043a2981 */ /* 0x024568000c1e1900 */
[----:B------:R-:W-:Y:S01]  /*5d20*/  @!P2 PRMT R97, R0, 0x7610, R97 ;  /* 0x000076100061a816 */ /* 0x000fe20000000061 */
[----:B--2---:R-:W3:Y:S06]  /*5d30*/  @!P2 LDC R58, c[0x0][0x880] ;  /* 0x00022000ff3aab82 */ /* 0x004eec0000000800 */
.L_x_90:
[----:B------:R-:W-:Y:S05]  /*5d40*/  @!P4 BRA `(.L_x_91) ;  /* 0x000000000024c947 */ /* 0x000fea0003800000 */
[----:B------:R-:W-:Y:S01]  /*5d50*/  ISETP.NE.U32.AND P2, PT, R88, RZ, PT ;  /* 0x000000ff5800720c */ /* 0x000fe20003f45070 */
[----:B------:R-:W2:Y:S03]  /*5d60*/  LDCU.64 UR6, c[0x0][0x358] ;  /* 0x00006b00ff0677ac */ /* 0x000ea60008000a00 */
[----:B------:R-:W-:Y:S11]  /*5d70*/  ISETP.NE.AND.EX P2, PT, R89, RZ, PT, P2 ;  /* 0x000000ff5900720c */ /* 0x000ff60003f45320 */
[----:B------:R-:W-:Y:S02]  /*5d80*/  @!UPT UIADD3 URZ, UPT, UPT, URZ, URZ, URZ ;  /* 0x000000fffffff290 */ /* 0x000fe4000fffe0ff */
[----:B------:R-:W4:Y:S01]  /*5d90*/  @P2 LDC.64 R4, c[0x0][0x8a8] ;  /* 0x00022a00ff042b82 */ /* 0x000f220000000a00 */
[----:B-1----:R-:W-:Y:S04]  /*5da0*/  @P2 IMAD R0, R90, UR36, RZ ;  /* 0x000000245a002c24 */ /* 0x002fe8000f8e02ff */
[----:B----4-:R-:W-:Y:S05]  /*5db0*/  @P2 IMAD.WIDE R4, R0, 0x4, R4 ;  /* 0x0000000400042825 */ /* 0x010fea00078e0204 */
[----:B--2--5:R2:W5:Y:S02]  /*5dc0*/  @P2 LDG.E R57, desc[UR6][R4.64] ;  /* 0x0000000604392981 */ /* 0x024564000c1e1900 */
[----:B--2---:R-:W4:Y:S02]  /*5dd0*/  @!P2 LDC R57, c[0x0][0x8a0] ;  /* 0x00022800ff39ab82 */ /* 0x004f240000000800 */
.L_x_91:
[----:B---3-5:R-:W-:Y:S01]  /*5de0*/  @P0 FSETP.NEU.AND P4, PT, R58, RZ, PT ;  /* 0x000000ff3a00020b */ /* 0x028fe20003f8d000 */
[----:B-1----:R-:W-:Y:S01]  /*5df0*/  IMAD.U32 R0, RZ, RZ, UR4 ;  /* 0x00000004ff007e24 */ /* 0x002fe2000f8e00ff */
[----:B------:R-:W-:Y:S01]  /*5e00*/  @P0 LOP3.LUT P2, RZ, R97, 0xff, RZ, 0xc0, !PT ;  /* 0x000000ff61ff0812 */ /* 0x000fe2000784c0ff */
[----:B------:R-:W-:Y:S01]  /*5e10*/  BSSY B1, `(.L_x_92) ;  /* 0x000003e000017945 */ /* 0x000fe20003800000 */
[----:B------:R-:W-:Y:S02]  /*5e20*/  @P0 SEL R3, RZ, 0xffffffff, P4 ;  /* 0xffffffffff030807 */ /* 0x000fe40002000000 */
[----:B------:R-:W-:Y:S02]  /*5e30*/  CS2R R86, SRZ ;  /* 0x0000000000567805 */ /* 0x000fe4000001ff00 */
[----:B------:R-:W-:Y:S02]  /*5e40*/  LEA R17, R56, UR45, 0x3 ;  /* 0x0000002d38117c11 */ /* 0x000fe4000f8e18ff */
[----:B------:R-:W-:Y:S02]  /*5e50*/  CS2R R84, SRZ ;  /* 0x0000000000547805 */ /* 0x000fe4000001ff00 */
[----:B------:R-:W-:Y:S01]  /*5e60*/  @P1 SEL R3, R0, R3, !P2 ;  /* 0x0000000300031207 */ /* 0x000fe20005000000 */
[----:B------:R-:W-:Y:S01]  /*5e70*/  IMAD.U32 R0, RZ, RZ, UR46 ;  /* 0x0000002eff007e24 */ /* 0x000fe2000f8e00ff */
[----:B------:R-:W-:Y:S02]  /*5e80*/  PLOP3.LUT P5, PT, PT, PT, PT, 0x8, 0x80 ;  /* 0x000000000080781c */ /* 0x000fe40003fae170 */
[----:B------:R-:W-:Y:S02]  /*5e90*/  CS2R R78, SRZ ;  /* 0x00000000004e7805 */ /* 0x000fe4000001ff00 */
[----:B------:R-:W-:Y:S02]  /*5ea0*/  @P0 LOP3.LUT R3, R3, 0x1, RZ, 0xc0, !PT ;  /* 0x0000000103030812 */ /* 0x000fe400078ec0ff */
[----:B------:R-:W-:Y:S02]  /*5eb0*/  CS2R R76, SRZ ;  /* 0x00000000004c7805 */ /* 0x000fe4000001ff00 */
[----:B------:R-:W-:Y:S02]  /*5ec0*/  LEA R0, R0, UR45, 0x3 ;  /* 0x0000002d00007c11 */ /* 0x000fe4000f8e18ff */
[----:B------:R-:W-:Y:S02]  /*5ed0*/  CS2R R70, SRZ ;  /* 0x0000000000467805 */ /* 0x000fe4000001ff00 */
[----:B------:R-:W-:Y:S02]  /*5ee0*/  ISETP.NE.U32.OR P6, PT, R3, 0x1, !P0 ;  /* 0x000000010300780c */ /* 0x000fe400047c5470 */
[----:B------:R-:W-:Y:S02]  /*5ef0*/  CS2R R68, SRZ ;  /* 0x0000000000447805 */ /* 0x000fe4000001ff00 */
[----:B------:R-:W-:Y:S02]  /*5f00*/  LOP3.LUT R3, R103, 0x1, RZ, 0x3c, !PT ;  /* 0x0000000167037812 */ /* 0x000fe400078e3cff */
[----:B------:R-:W-:Y:S02]  /*5f10*/  CS2R R62, SRZ ;  /* 0x00000000003e7805 */ /* 0x000fe4000001ff00 */
[----:B------:R-:W-:Y:S02]  /*5f20*/  P2R R105, PR, RZ, 0x40 ;  /* 0x00000040ff697803 */ /* 0x000fe40000000000 */
[----:B------:R-:W-:Y:S02]  /*5f30*/  CS2R R60, SRZ ;  /* 0x00000000003c7805 */ /* 0x000fe4000001ff00 */
[----:B------:R-:W-:Y:S02]  /*5f40*/  CS2R R66, SRZ ;  /* 0x0000000000427805 */ /* 0x000fe4000001ff00 */
[----:B------:R-:W-:Y:S02]  /*5f50*/  CS2R R64, SRZ ;  /* 0x0000000000407805 */ /* 0x000fe4000001ff00 */
[----:B------:R-:W-:Y:S04]  /*5f60*/  @P6 SHF.L.U32 R4, R3, 0x1f, RZ ;  /* 0x0000001f03046819 */ /* 0x000fe800000006ff */
[----:B------:R1:W2:Y:S02]  /*5f70*/  @P6 SYNCS.PHASECHK.TRANS64.TRYWAIT P0, [R0+URZ+0x50], R4 ;  /* 0x00005004000065a7 */ /* 0x0002a400080011ff */
[----:B-1----:R-:W-:Y:S04]  /*5f80*/  SHF.L.U32 R4, R102, 0x1f, RZ ;  /* 0x0000001f66047819 */ /* 0x002fe800000006ff */
[----:B------:R1:W3:Y:S01]  /*5f90*/  SYNCS.PHASECHK.TRANS64.TRYWAIT P4, [R17+URZ+0xa0], R4 ;  /* 0x0000a004110075a7 */ /* 0x0002e200080811ff */
[----:B--2---:R-:W-:Y:S01]  /*5fa0*/  @P6 PLOP3.LUT P5, PT, P0, PT, PT, 0x8, 0x80 ;  /* 0x000000000080681c */ /* 0x004fe200007ae170 */
[----:B------:R-:W-:Y:S01]  /*5fb0*/  @!UPT UIADD3 URZ, UPT, UPT, URZ, URZ, URZ ;  /* 0x000000fffffff290 */ /* 0x000fe2000fffe0ff */
[----:B-1----:R-:W-:Y:S11]  /*5fc0*/  @!P6 BRA `(.L_x_93) ;  /* 0x000000000088e947 */ /* 0x002ff60003800000 */
[----:B------:R-:W-:Y:S01]  /*5fd0*/  ISETP.NE.U32.AND P0, PT, RZ, UR58, PT ;  /* 0x0000003aff007c0c */ /* 0x000fe2000bf05070 */
[----:B------:R-:W-:Y:S01]  /*5fe0*/  BSSY B0, `(.L_x_94) ;  /* 0x000000d000007945 */ /* 0x000fe20003800000 */
[----:B------:R-:W-:Y:S02]  /*5ff0*/  FSETP.NEU.AND P2, PT, R58, RZ, PT ;  /* 0x000000ff3a00720b */ /* 0x000fe40003f4d000 */
[----:B------:R-:W-:Y:S02]  /*6000*/  ISETP.NE.AND.EX P0, PT, RZ, UR59, PT, P0 ;  /* 0x0000003bff007c0c */ /* 0x000fe4000bf05300 */
[----:B------:R-:W-:Y:S02]  /*6010*/  LOP3.LUT P1, RZ, R97, 0xff, RZ, 0xc0, !PT ;  /* 0x000000ff61ff7812 */ /* 0x000fe4000782c0ff */
[----:B------:R-:W-:Y:S02]  /*6020*/  SEL R6, RZ, 0xffffffff, P2 ;  /* 0xffffffffff067807 */ /* 0x000fe40001000000 */
[----:B------:R-:W-:Y:S04]  /*6030*/  SEL R5, RZ, 0xffffffff, P0 ;  /* 0xffffffffff057807 */ /* 0x000fe80000000000 */
[----:B------:R-:W-:Y:S01]  /*6040*/  @P3 SEL R6, R5, R6, !P1 ;  /* 0x0000000605063207 */ /* 0x000fe20004800000 */
[----:B------:R-:W-:Y:S03]  /*6050*/  IMAD.U32 R5, RZ, RZ, UR46 ;  /* 0x0000002eff057e24 */ /* 0x000fe6000f8e00ff */
[----:B------:R-:W-:Y:S01]  /*6060*/  LOP3.LUT R6, R6, 0x1, RZ, 0xc0, !PT ;  /* 0x0000000106067812 */ /* 0x000fe200078ec0ff */
[----:B------:R-:W-:Y:S06]  /*6070*/  @!P5 BRA `(.L_x_95) ;  /* 0x00000000000cd947 */ /* 0x000fec0003800000 */
[----:B------:R-:W-:Y:S04]  /*6080*/  SHF.L.U32 R3, R3, 0x1f, RZ ;  /* 0x0000001f03037819 */ /* 0x000fe800000006ff */
[----:B------:R-:W1:Y:S02]  /*6090*/  SYNCS.PHASECHK.TRANS64.TRYWAIT P0, [R0+URZ+0x50], R3 ;  /* 0x00005003000075a7 */ /* 0x000e6400080011ff */
[----:B-1----:R-:W-:Y:S05]  /*60a0*/  @!P0 BRA `(.L_x_96) ;  /* 0x00000020005c8947 */ /* 0x002fea0003800000 */
.L_x_95:
[----:B------:R-:W-:Y:S05]  /*60b0*/  BSYNC B0 ;  /* 0x0000000000007941 */ /* 0x000fea0003800000 */
.L_x_94:
[----:B------:R-:W-:Y:S02]  /*60c0*/  ISETP.NE.U32.AND P0, PT, R6, 0x1, PT ;  /* 0x000000010600780c */ /* 0x000fe40003f05070 */
[----:B------:R-:W-:Y:S02]  /*60d0*/  CS2R R66, SRZ ;  /* 0x0000000000427805 */ /* 0x000fe4000001ff00 */
[----:B------:R-:W-:Y:S02]  /*60e0*/  CS2R R64, SRZ ;  /* 0x0000000000407805 */ /* 0x000fe4000001ff00 */
[----:B------:R-:W-:Y:S02]  /*60f0*/  CS2R R62, SRZ ;  /* 0x00000000003e7805 */ /* 0x000fe4000001ff00 */
[----:B------:R-:W-:Y:S02]  /*6100*/  CS2R R60, SRZ ;  /* 0x00000000003c7805 */ /* 0x000fe4000001ff00 */
[----:B------:R-:W-:Y:S02]  /*6110*/  CS2R R70, SRZ ;  /* 0x0000000000467805 */ /* 0x000fe4000001ff00 */
[----:B------:R-:W-:Y:S02]  /*6120*/  CS2R R68, SRZ ;  /* 0x0000000000447805 */ /* 0x000fe4000001ff00 */
[----:B------:R-:W-:Y:S02]  /*6130*/  CS2R R78, SRZ ;  /* 0x00000000004e7805 */ /* 0x000fe4000001ff00 */
[----:B------:R-:W-:Y:S01]  /*6140*/  CS2R R76, SRZ ;  /* 0x00000000004c7805 */ /* 0x000fe2000001ff00 */
[----:B------:R-:W-:Y:S01]  /*6150*/  IMAD.MOV.U32 R86, RZ, RZ, RZ ;  /* 0x000000ffff567224 */ /* 0x000fe200078e00ff */
[----:B------:R-:W-:Y:S01]  /*6160*/  CS2R R84, SRZ ;  /* 0x0000000000547805 */ /* 0x000fe2000001ff00 */
[----:B-1----:R-:W-:Y:S01]  /*6170*/  @P0 IMAD R0, R5, 0x1400, R96 ;  /* 0x0000140005000824 */ /* 0x002fe200078e0260 */
[----:B------:R-:W-:Y:S05]  /*6180*/  @P0 WARPSYNC.ALL ;  /* 0x0000000000000948 */ /* 0x000fea0003800000 */
[----:B------:R-:W-:Y:S05]  /*6190*/  @P0 LEA R0, R0, UR45, 0x1 ;  /* 0x0000002d00000c11 */ /* 0x000fea000f8e08ff */
[----:B------:R1:W2:Y:S04]  /*61a0*/  @P0 LDSM.16.M88.4 R64, [R0+0x200] ;  /* 0x000200000040083b */ /* 0x0002a80000000200 */
[----:B------:R1:W1:Y:S04]  /*61b0*/  @P0 LDSM.16.M88.4 R60, [R0+0xa00] ;  /* 0x000a0000003c083b */ /* 0x0002680000000200 */
[----:B------:R1:W1:Y:S04]  /*61c0*/  @P0 LDSM.16.M88.4 R68, [R0+0x1200] ;  /* 0x001200000044083b */ /* 0x0002680000000200 */
[----:B------:R1:W1:Y:S04]  /*61d0*/  @P0 LDSM.16.M88.4 R76, [R0+0x1a00] ;  /* 0x001a0000004c083b */ /* 0x0002680000000200 */
[----:B------:R1:W1:Y:S02]  /*61e0*/  @P0 LDSM.16.M88.4 R84, [R0+0x2200] ;  /* 0x002200000054083b */ /* 0x0002640000000200 */
.L_x_93:
[----:B------:R-:W-:Y:S05]  /*61f0*/  BSYNC B1 ;  /* 0x0000000000017941 */ /* 0x000fea0003800000 */
.L_x_92:
[----:B-1----:R-:W-:Y:S04]  /*6200*/  LEA.HI R0, R56, R56, RZ, 0x1 ;  /* 0x0000003838007211 */ /* 0x002fe800078f08ff */
[----:B------:R-:W-:Y:S02]  /*6210*/  SHF.R.U32.HI R3, RZ, 0x1, R0 ;  /* 0x00000001ff037819 */ /* 0x000fe40000011600 */
[----:B------:R-:W-:Y:S03]  /*6220*/  LOP3.LUT R0, R0, 0xffe, RZ, 0xc0, !PT ;  /* 0x00000ffe00007812 */ /* 0x000fe600078ec0ff */
[----:B------:R-:W-:Y:S02]  /*6230*/  IMAD R3, R3, 0x50, R2 ;  /* 0x0000005003037824 */ /* 0x000fe400078e0202 */
[----:B------:R-:W-:Y:S04]  /*6240*/  IMAD.IADD R0, R56, 0x1, -R0 ;  /* 0x0000000138007824 */ /* 0x000fe800078e0a00 */
[----:B------:R-:W-:Y:S05]  /*6250*/  IMAD R16, R0, 0x100000, R3 ;  /* 0x0010000000107824 */ /* 0x000fea00078e0203 */
[----:B------:R-:W-:Y:S04]  /*6260*/  SHF.R.U32.HI R0, RZ, 0x15, R16 ;  /* 0x00000015ff007819 */ /* 0x000fe80000011610 */
[----:B------:R-:W-:Y:S01]  /*6270*/  LOP3.LUT P0, RZ, R0, 0x3, R98, 0x48, !PT ;  /* 0x0000000300ff7812 */ /* 0x000fe20007804862 */
[----:B------:R-:W-:Y:S01]  /*6280*/  @!UPT UIADD3 URZ, UPT, UPT, URZ, URZ, URZ ;  /* 0x000000fffffff290 */ /* 0x000fe2000fffe0ff */
[----:B---3--:R-:W-:Y:S11]  /*6290*/  @P4 BRA `(.L_x_97) ;  /* 0x0000000000084947 */ /* 0x008ff60003800000 */
[----:B------:R-:W1:Y:S02]  /*62a0*/  SYNCS.PHASECHK.TRANS64.TRYWAIT P1, [R17+URZ+0xa0], R4 ;  /* 0x0000a004110075a7 */ /* 0x000e6400080211ff */
[----:B-1----:R-:W-:Y:S05]  /*62b0*/  @!P1 BRA `(.L_x_98) ;  /* 0x0000001c00ec9947 */ /* 0x002fea0003800000 */
.L_x_97:
[----:B------:R-:W-:Y:S05]  /*62c0*/  @!P0 BRA `(.L_x_99) ;  /* 0x0000000000408947 */ /* 0x000fea0003800000 */
[----:B------:R-:W3:Y:S01]  /*62d0*/  LDCU.64 UR8, c[0x4][0x70] ;  /* 0x01000e00ff0877ac */ /* 0x000ee20008000a00 */
[----:B------:R-:W-:Y:S01]  /*62e0*/  MOV R15, 0x0 ;  /* 0x00000000000f7802 */ /* 0x000fe20000000f00 */
[----:B------:R-:W-:Y:S02]  /*62f0*/  HFMA2 R12, -RZ, RZ, 0, 5.9604644775390625e-08 ;  /* 0x00000001ff0c7431 */ /* 0x000fe400000001ff */
[----:B------:R-:W-:Y:S02]  /*6300*/  IMAD.MOV.U32 R8, RZ, RZ, 0x192 ;  /* 0x00000192ff087424 */ /* 0x000fe400078e00ff */
[----:B------:R-:W-:Y:S01]  /*6310*/  IMAD.MOV.U32 R13, RZ, RZ, RZ ;  /* 0x000000ffff0d7224 */ /* 0x000fe200078e00ff */
[----:B------:R-:W5:Y:S01]  /*6320*/  LDCU.64 UR6, c[0x4][0x78] ;  /* 0x01000f00ff0677ac */ /* 0x000f620008000a00 */
[----:B------:R-:W2:Y:S01]  /*6330*/  LDC.64 R14, c[0x4][R15] ;  /* 0x010000000f0e7b82 */ /* 0x000ea20000000a00 */
[----:B------:R-:W4:Y:S01]  /*6340*/  LDCU.64 UR4, c[0x4][0x10] ;  /* 0x01000200ff0477ac */ /* 0x000f220008000a00 */
[----:B---3--:R-:W-:Y:S01]  /*6350*/  MOV R5, UR9 ;  /* 0x0000000900057c02 */ /* 0x008fe20008000f00 */
[----:B-1----:R-:W-:Y:S01]  /*6360*/  IMAD.U32 R4, RZ, RZ, UR8 ;  /* 0x00000008ff047e24 */ /* 0x002fe2000f8e00ff */
[----:B-----5:R-:W-:Y:S01]  /*6370*/  MOV R7, UR7 ;  /* 0x0000000700077c02 */ /* 0x020fe20008000f00 */
[----:B------:R-:W-:Y:S01]  /*6380*/  IMAD.U32 R6, RZ, RZ, UR6 ;  /* 0x00000006ff067e24 */ /* 0x000fe2000f8e00ff */
[----:B----4-:R-:W-:Y:S01]  /*6390*/  MOV R11, UR5 ;  /* 0x00000005000b7c02 */ /* 0x010fe20008000f00 */
[----:B------:R-:W-:Y:S02]  /*63a0*/  IMAD.U32 R10, RZ, RZ, UR4 ;  /* 0x00000004ff0a7e24 */ /* 0x000fe4000f8e00ff */
[----:B------:R-:W-:Y:S07]  /*63b0*/  LEPC R20, `(.L_x_99) ;  /* 0x000000001014794e */ /* 0x000fee0000000000 */
[----:B--2---:R-:W-:Y:S05]  /*63c0*/  CALL.ABS.NOINC R14 ;  /* 0x000000000e007343 */ /* 0x004fea0003c00000 */
.L_x_99:
[----:B------:R-:W-:Y:S05]  /*63d0*/  WARPSYNC.ALL ;  /* 0x0000000000007948 */ /* 0x000fea0003800000 */
[C---:B------:R-:W-:Y:S01]  /*63e0*/  R2UR UR4, R16.reuse ;  /* 0x00000000100472ca */ /* 0x040fe200000e0000 */
[----:B------:R-:W-:Y:S05]  /*63f0*/  VIADD R0, R16, 0x10 ;  /* 0x0000001010007836 */ /* 0x000fea0000000000 */
[----:B------:R-:W-:Y:S04]  /*6400*/  SHF.R.U32.HI R0, RZ, 0x15, R0 ;  /* 0x00000015ff007819 */ /* 0x000fe80000011600 */
[----:B------:R-:W-:Y:S03]  /*6410*/  LOP3.LUT P0, RZ, R0, 0x3, R98, 0x48, !PT ;  /* 0x0000000300ff7812 */ /* 0x000fe60007804862 */
[----:B------:R-:W3:Y:S10]  /*6420*/  LDTM.16dp256bit.x2 R48, tmem[UR4] ;  /* 0x00000004003079ee */ /* 0x000ef400080a0000 */
[----:B---3--:R-:W-:Y:S05]  /*6430*/  @!P0 BRA `(.L_x_100) ;  /* 0x0000000000408947 */ /* 0x008fea0003800000 */
        /* <DEDUP_REMOVED lines=16> */
.L_x_100:
[----:B------:R-:W-:Y:S05]  /*6540*/  WARPSYNC.ALL ;  /* 0x0000000000007948 */ /* 0x000fea0003800000 */
[C---:B------:R-:W-:Y:S01]  /*6550*/  R2UR UR4, R16.reuse ;  /* 0x00000000100472ca */ /* 0x040fe200000e0000 */
[----:B------:R-:W-:Y:S05]  /*6560*/  VIADD R0, R16, 0x20 ;  /* 0x0000002010007836 */ /* 0x000fea0000000000 */
[----:B------:R-:W-:Y:S04]  /*6570*/  SHF.R.U32.HI R0, RZ, 0x15, R0 ;  /* 0x00000015ff007819 */ /* 0x000fe80000011600 */
[----:B------:R-:W-:Y:S03]  /*6580*/  LOP3.LUT P0, RZ, R0, 0x3, R98, 0x48, !PT ;  /* 0x0000000300ff7812 */ /* 0x000fe60007804862 */
[----:B------:R-:W3:Y:S10]  /*6590*/  LDTM.16dp256bit.x2 R40, tmem[UR4+0x10] ;  /* 0x00001004002879ee */ /* 0x000ef400080a0000 */
        /* <DEDUP_REMOVED lines=17> */
.L_x_101:
        /* <DEDUP_REMOVED lines=23> */
.L_x_102:
        /* <DEDUP_REMOVED lines=23> */
.L_x_103:
[----:B------:R-:W-:Y:S01]  /*6990*/  ISETP.NE.AND P0, PT, R104, RZ, PT ;  /* 0x000000ff6800720c */ /* 0x000fe20003f05270 */
[----:B------:R-:W-:Y:S05]  /*69a0*/  WARPSYNC.ALL ;  /* 0x0000000000007948 */ /* 0x000fea0003800000 */
[----:B------:R-:W-:Y:S01]  /*69b0*/  HADD2.F32 R59, -RZ, R63.H0_H0 ;  /* 0x2000003fff3b7230 */ /* 0x000fe20000004100 */
[----:B------:R-:W-:Y:S01]  /*69c0*/  R2UR UR4, R16 ;  /* 0x00000000100472ca */ /* 0x000fe200000e0000 */
[C---:B----4-:R-:W-:Y:S01]  /*69d0*/  FMUL R0, R57.reuse, R48 ;  /* 0x0000003039007220 */ /* 0x050fe20000400000 */
[--C-:B--2---:R-:W-:Y:S02]  /*69e0*/  HADD2.F32 R48, -RZ, R64.reuse.H0_H0 ;  /* 0x20000040ff307230 */ /* 0x104fe40000004100 */
[C---:B------:R-:W-:Y:S01]  /*69f0*/  FMUL R3, R57.reuse, R49 ;  /* 0x0000003139037220 */ /* 0x040fe20000400000 */
[----:B------:R-:W-:Y:S02]  /*6a00*/  HADD2.F32 R49, -RZ, R64.H1_H1 ;  /* 0x30000040ff317230 */ /* 0x000fe40000004100 */
[C---:B------:R-:W-:Y:S01]  /*6a10*/  FMUL R12, R57.reuse, R50 ;  /* 0x00000032390c7220 */ /* 0x040fe20000400000 */
[--C-:B------:R-:W-:Y:S02]  /*6a20*/  HADD2.F32 R50, -RZ, R65.reuse.H0_H0 ;  /* 0x20000041ff327230 */ /* 0x100fe40000004100 */
[C---:B------:R-:W-:Y:S01]  /*6a30*/  FFMA R0, R58.reuse, R48, R0 ;  /* 0x000000303a007223 */ /* 0x040fe20000000000 */
[C---:B------:R-:W-:Y:S01]  /*6a40*/  FMUL R13, R57.reuse, R51 ;  /* 0x00000033390d7220 */ /* 0x040fe20000400000 */
[----:B------:R-:W-:Y:S02]  /*6a50*/  HADD2.F32 R51, -RZ, R65.H1_H1 ;  /* 0x30000041ff337230 */ /* 0x000fe40000004100 */
[C---:B------:R-:W-:Y:S01]  /*6a60*/  FFMA R3, R58.reuse, R49, R3 ;  /* 0x000000313a037223 */ /* 0x040fe20000000003 */
[C---:B------:R-:W-:Y:S01]  /*6a70*/  FFMA R12, R58.reuse, R50, R12 ;  /* 0x000000323a0c7223 */ /* 0x040fe2000000000c */
[----:B------:R-:W-:Y:S01]  /*6a80*/  FMUL R14, R57, R52 ;  /* 0x00000034390e7220 */ /* 0x000fe20000400000 */
[----:B-1----:R-:W1:Y:S01]  /*6a90*/  LDTM.16dp256bit.x2 R4, tmem[UR4+0x40] ;  /* 0x00004004000479ee */ /* 0x002e6200080a0000 */
[----:B------:R-:W-:Y:S01]  /*6aa0*/  NOP ;  /* 0x0000000000007918 */ /* 0x000fe20000000000 */
[----:B------:R-:W-:Y:S01]  /*6ab0*/  F2FP.F16.F32.PACK_AB R48, R3, R0 ;  /* 0x000000000330723e */ /* 0x000fe200000000ff */
[C---:B------:R-:W-:Y:S01]  /*6ac0*/  FFMA R13, R58.reuse, R51, R13 ;  /* 0x000000333a0d7223 */ /* 0x040fe2000000000d */
[--C-:B------:R-:W-:Y:S02]  /*6ad0*/  HADD2.F32 R52, -RZ, R66.reuse.H0_H0 ;  /* 0x20000042ff347230 */ /* 0x100fe40000004100 */
[----:B------:R-:W-:Y:S01]  /*6ae0*/  FMUL R15, R57, R53 ;  /* 0x00000035390f7220 */ /* 0x000fe20000400000 */
[----:B------:R-:W-:Y:S01]  /*6af0*/  R2UR UR5, R17 ;  /* 0x00000000110572ca */ /* 0x000fe200000e0000 */
[----:B------:R-:W-:Y:S01]  /*6b00*/  FMUL R16, R57, R54 ;  /* 0x0000003639107220 */ /* 0x000fe20000400000 */
[----:B------:R-:W-:Y:S01]  /*6b10*/  HADD2.F32 R53, -RZ, R66.H1_H1 ;  /* 0x30000042ff357230 */ /* 0x000fe20000004100 */
[----:B------:R-:W-:Y:S01]  /*6b20*/  F2FP.F16.F32.PACK_AB R49, R13, R12 ;  /* 0x0000000c0d31723e */ /* 0x000fe200000000ff */
[C---:B------:R-:W-:Y:S01]  /*6b30*/  FFMA R14, R58.reuse, R52, R14 ;  /* 0x000000343a0e7223 */ /* 0x040fe2000000000e */
[C---:B------:R-:W-:Y:S01]  /*6b40*/  FMUL R17, R57.reuse, R55 ;  /* 0x0000003739117220 */ /* 0x040fe20000400000 */
[--C-:B------:R-:W-:Y:S02]  /*6b50*/  HADD2.F32 R54, -RZ, R67.reuse.H0_H0 ;  /* 0x20000043ff367230 */ /* 0x100fe40000004100 */
[C---:B------:R-:W-:Y:S01]  /*6b60*/  FFMA R15, R58.reuse, R53, R15 ;  /* 0x000000353a0f7223 */ /* 0x040fe2000000000f */
[----:B------:R-:W-:Y:S02]  /*6b70*/  HADD2.F32 R55, -RZ, R67.H1_H1 ;  /* 0x30000043ff377230 */ /* 0x000fe40000004100 */
[C---:B------:R-:W-:Y:S01]  /*6b80*/  FMUL R20, R57.reuse, R42 ;  /* 0x0000002a39147220 */ /* 0x040fe20000400000 */
[----:B------:R-:W-:Y:S01]  /*6b90*/  FMUL R21, R57, R43 ;  /* 0x0000002b39157220 */ /* 0x000fe20000400000 */
[--C-:B------:R-:W-:Y:S01]  /*6ba0*/  HADD2.F32 R42, -RZ, R60.reuse.H0_H0 ;  /* 0x2000003cff2a7230 */ /* 0x100fe20000004100 */
[----:B------:R-:W-:Y:S01]  /*6bb0*/  F2FP.F16.F32.PACK_AB R50, R15, R14 ;  /* 0x0000000e0f32723e */ /* 0x000fe200000000ff */
[C---:B------:R-:W-:Y:S01]  /*6bc0*/  FFMA R16, R58.reuse, R54, R16 ;  /* 0x000000363a107223 */ /* 0x040fe20000000010 */
[C---:B------:R-:W-:Y:S01]  /*6bd0*/  FFMA R17, R58.reuse, R55, R17 ;  /* 0x000000373a117223 */ /* 0x040fe20000000011 */
[----:B------:R-:W-:Y:S01]  /*6be0*/  UIADD3 UR4, UPT, UPT, UR5, 0xc0, URZ ;  /* 0x000000c005047890 */ /* 0x000fe2000fffe0ff */
[C---:B------:R-:W-:Y:S01]  /*6bf0*/  FMUL R18, R57.reuse, R40 ;  /* 0x0000002839127220 */ /* 0x040fe20000400000 */
[----:B------:R-:W-:Y:S02]  /*6c00*/  HADD2.F32 R43, -RZ, R60.H1_H1 ;  /* 0x3000003cff2b7230 */ /* 0x000fe40000004100 */
[----:B------:R-:W-:Y:S01]  /*6c10*/  FMUL R22, R57, R44 ;  /* 0x0000002c39167220 */ /* 0x000fe20000400000 */
[----:B------:R-:W-:Y:S01]  /*6c20*/  UPRMT UR4, UR42, 0x654, UR4 ;  /* 0x000006542a047896 */ /* 0x000fe20008000004 */
[----:B------:R-:W-:Y:S01]  /*6c30*/  F2FP.F16.F32.PACK_AB R51, R17, R16 ;  /* 0x000000101133723e */ /* 0x000fe200000000ff */
[C---:B------:R-:W-:Y:S01]  /*6c40*/  FFMA R18, R58.reuse, R42, R18 ;  /* 0x0000002a3a127223 */ /* 0x040fe20000000012 */
[--C-:B------:R-:W-:Y:S02]  /*6c50*/  HADD2.F32 R44, -RZ, R61.reuse.H0_H0 ;  /* 0x2000003dff2c7230 */ /* 0x100fe40000004100 */
[C---:B------:R-:W-:Y:S01]  /*6c60*/  FMUL R19, R57.reuse, R41 ;  /* 0x0000002939137220 */ /* 0x040fe20000400000 */
[C---:B------:R-:W-:Y:S01]  /*6c70*/  FMUL R23, R57.reuse, R45 ;  /* 0x0000002d39177220 */ /* 0x040fe20000400000 */
[----:B------:R-:W-:Y:S02]  /*6c80*/  HADD2.F32 R45, -RZ, R61.H1_H1 ;  /* 0x3000003dff2d7230 */ /* 0x000fe40000004100 */
[----:B------:R-:W-:Y:S01]  /*6c90*/  FMUL R40, R57, R46 ;  /* 0x0000002e39287220 */ /* 0x000fe20000400000 */
[C---:B------:R-:W-:Y:S01]  /*6ca0*/  FFMA R19, R58.reuse, R43, R19 ;  /* 0x0000002b3a137223 */ /* 0x040fe20000000013 */
[--C-:B------:R-:W-:Y:S01]  /*6cb0*/  HADD2.F32 R46, -RZ, R62.reuse.H0_H0 ;  /* 0x2000003eff2e7230 */ /* 0x100fe20000004100 */
[----:B-1----:R-:W-:Y:S01]  /*6cc0*/  SYNCS.ARRIVE.TRANS64.RED.A1T0 RZ, [UR4], RZ ;  /* 0x000000ffffff79a7 */ /* 0x002fe20008100404 */
[C---:B------:R-:W-:Y:S01]  /*6cd0*/  FFMA R20, R58.reuse, R44, R20 ;  /* 0x0000002c3a147223 */ /* 0x040fe20000000014 */
[C---:B------:R-:W-:Y:S01]  /*6ce0*/  FFMA R21, R58.reuse, R45, R21 ;  /* 0x0000002d3a157223 */ /* 0x040fe20000000015 */
[----:B------:R-:W-:Y:S01]  /*6cf0*/  HADD2.F32 R60, -RZ, R63.H1_H1 ;  /* 0x3000003fff3c7230 */ /* 0x000fe20000004100 */
[----:B------:R-:W-:Y:S01]  /*6d00*/  F2FP.F16.F32.PACK_AB R12, R19, R18 ;  /* 0x00000012130c723e */ /* 0x000fe200000000ff */
[C---:B------:R-:W-:Y:S01]  /*6d10*/  FFMA R22, R58.reuse, R46, R22 ;  /* 0x0000002e3a167223 */ /* 0x040fe20000000016 */
[----:B------:R-:W-:Y:S01]  /*6d20*/  FMUL R41, R57, R47 ;  /* 0x0000002f39297220 */ /* 0x000fe20000400000 */
[----:B------:R-:W-:Y:S01]  /*6d30*/  HADD2.F32 R47, -RZ, R62.H1_H1 ;  /* 0x3000003eff2f7230 */ /* 0x000fe20000004100 */
[----:B------:R-:W-:Y:S01]  /*6d40*/  F2FP.F16.F32.PACK_AB R13, R21, R20 ;  /* 0x00000014150d723e */ /* 0x000fe200000000ff */
[--C-:B------:R-:W-:Y:S02]  /*6d50*/  HADD2.F32 R61, -RZ, R68.reuse.H0_H0 ;  /* 0x20000044ff3d7230 */ /* 0x100fe40000004100 */
[C---:B------:R-:W-:Y:S01]  /*6d60*/  FMUL R32, R57.reuse, R32 ;  /* 0x0000002039207220 */ /* 0x040fe20000400000 */
[----:B------:R-:W-:Y:S02]  /*6d70*/  HADD2.F32 R62, -RZ, R68.H1_H1 ;  /* 0x30000044ff3e7230 */ /* 0x000fe40000004100 */
[C---:B------:R-:W-:Y:S01]  /*6d80*/  FFMA R23, R58.reuse, R47, R23 ;  /* 0x0000002f3a177223 */ /* 0x040fe20000000017 */
[C---:B------:R-:W-:Y:S01]  /*6d90*/  FFMA R40, R58.reuse, R59, R40 ;  /* 0x0000003b3a287223 */ /* 0x040fe20000000028 */
[C---:B------:R-:W-:Y:S01]  /*6da0*/  FFMA R41, R58.reuse, R60, R41 ;  /* 0x0000003c3a297223 */ /* 0x040fe20000000029 */
[C---:B------:R-:W-:Y:S01]  /*6db0*/  FFMA R32, R58.reuse, R61, R32 ;  /* 0x0000003d3a207223 */ /* 0x040fe20000000020 */
[----:B------:R-:W-:Y:S01]  /*6dc0*/  FMUL R33, R57, R33 ;  /* 0x0000002139217220 */ /* 0x000fe20000400000 */
[--C-:B------:R-:W-:Y:S01]  /*6dd0*/  HADD2.F32 R63, -RZ, R69.reuse.H0_H0 ;  /* 0x20000045ff3f7230 */ /* 0x100fe20000004100 */
[----:B------:R-:W-:Y:S01]  /*6de0*/  F2FP.F16.F32.PACK_AB R14, R23, R22 ;  /* 0x00000016170e723e */ /* 0x000fe200000000ff */
[----:B------:R-:W-:Y:S01]  /*6df0*/  FMUL R34, R57, R34 ;  /* 0x0000002239227220 */ /* 0x000fe20000400000 */
[----:B------:R-:W-:Y:S01]  /*6e00*/  HADD2.F32 R64, -RZ, R69.H1_H1 ;  /* 0x30000045ff407230 */ /* 0x000fe20000004100 */
[----:B------:R-:W-:Y:S01]  /*6e10*/  F2FP.F16.F32.PACK_AB R15, R41, R40 ;  /* 0x00000028290f723e */ /* 0x000fe200000000ff */
[C---:B------:R-:W-:Y:S01]  /*6e20*/  FFMA R33, R58.reuse, R62, R33 ;  /* 0x0000003e3a217223 */ /* 0x040fe20000000021 */
[C---:B------:R-:W-:Y:S01]  /*6e30*/  FFMA R34, R58.reuse, R63, R34 ;  /* 0x0000003f3a227223 */ /* 0x040fe20000000022 */
[C---:B------:R-:W-:Y:S01]  /*6e40*/  FMUL R35, R57.reuse, R35 ;  /* 0x0000002339237220 */ /* 0x040fe20000400000 */
[--C-:B------:R-:W-:Y:S02]  /*6e50*/  HADD2.F32 R65, -RZ, R70.reuse.H0_H0 ;  /* 0x20000046ff417230 */ /* 0x100fe40000004100 */
        /* <DEDUP_REMOVED lines=9> */
[----:B------:R-:W-:Y:S01]  /*6ef0*/  MOV R0, UR46 ;  /* 0x0000002e00007c02 */ /* 0x000fe20008000f00 */
[C---:B------:R-:W-:Y:S01]  /*6f00*/  FFMA R37, R58.reuse, R66, R37 ;  /* 0x000000423a257223 */ /* 0x040fe20000000025 */
[----:B------:R-:W-:Y:S01]  /*6f10*/  F2FP.F16.F32.PACK_AB R33, R35, R34 ;  /* 0x000000222321723e */ /* 0x000fe200000000ff */
[----:B------:R-:W-:Y:S01]  /*6f20*/  FFMA R38, R58, R67, R38 ;  /* 0x000000433a267223 */ /* 0x000fe20000000026 */
[----:B------:R-:W-:Y:S01]  /*6f30*/  FMUL R39, R57, R39 ;  /* 0x0000002739277220 */ /* 0x000fe20000400000 */
[--C-:B------:R-:W-:Y:S01]  /*6f40*/  HADD2.F32 R69, -RZ, R76.reuse.H0_H0 ;  /* 0x2000004cff457230 */ /* 0x100fe20000004100 */
[----:B------:R-:W-:Y:S01]  /*6f50*/  F2FP.F16.F32.PACK_AB R34, R37, R36 ;  /* 0x000000242522723e */ /* 0x000fe200000000ff */
[----:B------:R-:W-:Y:S02]  /*6f60*/  IMAD R0, R0, 0x1400, R96 ;  /* 0x0000140000007824 */ /* 0x000fe400078e0260 */
[C---:B------:R-:W-:Y:S01]  /*6f70*/  FFMA R39, R58.reuse, R68, R39 ;  /* 0x000000443a277223 */ /* 0x040fe20000000027 */
[C---:B------:R-:W-:Y:S01]  /*6f80*/  FMUL R24, R57.reuse, R24 ;  /* 0x0000001839187220 */ /* 0x040fe20000400000 */
[----:B------:R-:W-:Y:S02]  /*6f90*/  HADD2.F32 R70, -RZ, R76.H1_H1 ;  /* 0x3000004cff467230 */ /* 0x000fe40000004100 */
[C---:B------:R-:W-:Y:S01]  /*6fa0*/  FMUL R25, R57.reuse, R25 ;  /* 0x0000001939197220 */ /* 0x040fe20000400000 */
[--C-:B------:R-:W-:Y:S02]  /*6fb0*/  HADD2.F32 R71, -RZ, R77.reuse.H0_H0 ;  /* 0x2000004dff477230 */ /* 0x100fe40000004100 */
        /* <DEDUP_REMOVED lines=8> */
[C---:B------:R-:W-:Y:S01]  /*7040*/  FMUL R29, R57.reuse, R29 ;  /* 0x0000001d391d7220 */ /* 0x040fe20000400000 */
[--C-:B------:R-:W-:Y:S02]  /*7050*/  HADD2.F32 R75, -RZ, R79.reuse.H0_H0 ;  /* 0x2000004fff4b7230 */ /* 0x100fe40000004100 */
[C---:B------:R-:W-:Y:S01]  /*7060*/  FFMA R26, R58.reuse, R71, R26 ;  /* 0x000000473a1a7223 */ /* 0x040fe2000000001a */
[C---:B------:R-:W-:Y:S01]  /*7070*/  FMUL R30, R57.reuse, R30 ;  /* 0x0000001e391e7220 */ /* 0x040fe20000400000 */
[----:B------:R-:W-:Y:S02]  /*7080*/  HADD2.F32 R76, -RZ, R79.H1_H1 ;  /* 0x3000004fff4c7230 */ /* 0x000fe40000004100 */
[----:B------:R-:W-:Y:S01]  /*7090*/  FFMA R27, R58, R72, R27 ;  /* 0x000000483a1b7223 */ /* 0x000fe2000000001b */
[C---:B------:R-:W-:Y:S01]  /*70a0*/  FMUL R31, R57.reuse, R31 ;  /* 0x0000001f391f7220 */ /* 0x040fe20000400000 */
[--C-:B------:R-:W-:Y:S01]  /*70b0*/  HADD2.F32 R77, -RZ, R84.reuse.H0_H0 ;  /* 0x20000054ff4d7230 */ /* 0x100fe20000004100 */
[----:B------:R-:W-:Y:S01]  /*70c0*/  LEA R0, R0, UR45, 0x1 ;  /* 0x0000002d00007c11 */ /* 0x000fe2000f8e08ff */
[C---:B------:R-:W-:Y:S01]  /*70d0*/  FFMA R28, R58.reuse, R73, R28 ;  /* 0x000000493a1c7223 */ /* 0x040fe2000000001c */
[----:B------:R-:W-:Y:S02]  /*70e0*/  HADD2.F32 R78, -RZ, R84.H1_H1 ;  /* 0x30000054ff4e7230 */ /* 0x000fe40000004100 */
[C---:B------:R-:W-:Y:S01]  /*70f0*/  FMUL R4, R57.reuse, R4 ;  /* 0x0000000439047220 */ /* 0x040fe20000400000 */
[C---:B------:R-:W-:Y:S01]  /*7100*/  FFMA R29, R58.reuse, R74, R29 ;  /* 0x0000004a3a1d7223 */ /* 0x040fe2000000001d */
[----:B------:R1:W-:Y:S01]  /*7110*/  STSM.16.M88.4 [R0+0x200], R48 ;  /* 0x0002003000007844 */ /* 0x0003e20000000200 */
[--C-:B------:R-:W-:Y:S02]  /*7120*/  HADD2.F32 R79, -RZ, R85.reuse.H0_H0 ;  /* 0x20000055ff4f7230 */ /* 0x100fe40000004100 */
[C---:B------:R-:W-:Y:S01]  /*7130*/  FMUL R5, R57.reuse, R5 ;  /* 0x0000000539057220 */ /* 0x040fe20000400000 */
[C---:B------:R-:W-:Y:S04]  /*7140*/  FFMA R30, R58.reuse, R75, R30 ;  /* 0x0000004b3a1e7223 */ /* 0x040fe8000000001e */
[----:B------:R1:W-:Y:S01]  /*7150*/  STSM.16.M88.4 [R0+0xa00], R12 ;  /* 0x000a000c00007844 */ /* 0x0003e20000000200 */
[----:B------:R-:W-:Y:S02]  /*7160*/  HADD2.F32 R80, -RZ, R85.H1_H1 ;  /* 0x30000055ff507230 */ /* 0x000fe40000004100 */
[C---:B------:R-:W-:Y:S01]  /*7170*/  FMUL R6, R57.reuse, R6 ;  /* 0x0000000639067220 */ /* 0x040fe20000400000 */
[C---:B------:R-:W-:Y:S01]  /*7180*/  FFMA R31, R58.reuse, R76, R31 ;  /* 0x0000004c3a1f7223 */ /* 0x040fe2000000001f */
[--C-:B------:R-:W-:Y:S02]  /*7190*/  HADD2.F32 R81, -RZ, R86.reuse.H0_H0 ;  /* 0x20000056ff517230 */ /* 0x100fe40000004100 */
[C---:B------:R-:W-:Y:S01]  /*71a0*/  FMUL R7, R57.reuse, R7 ;  /* 0x0000000739077220 */ /* 0x040fe20000400000 */
[C---:B------:R-:W-:Y:S01]  /*71b0*/  FFMA R4, R58.reuse, R77, R4 ;  /* 0x0000004d3a047223 */ /* 0x040fe20000000004 */
        /* <DEDUP_REMOVED lines=9> */
[----:B------:R-:W-:Y:S01]  /*7250*/  FMUL R11, R57, R11 ;  /* 0x0000000b390b7220 */ /* 0x000fe20000400000 */
[----:B------:R-:W-:Y:S01]  /*7260*/  F2FP.F16.F32.PACK_AB R35, R39, R38 ;  /* 0x000000262723723e */ /* 0x000fe200000000ff */
[C---:B------:R-:W-:Y:S01]  /*7270*/  FFMA R8, R58.reuse, R81, R8 ;  /* 0x000000513a087223 */ /* 0x040fe20000000008 */
[C---:B------:R-:W-:Y:S01]  /*7280*/  FFMA R9, R58.reuse, R82, R9 ;  /* 0x000000523a097223 */ /* 0x040fe20000000009 */
[----:B------:R-:W-:Y:S01]  /*7290*/  F2FP.F16.F32.PACK_AB R24, R25, R24 ;  /* 0x000000181918723e */ /* 0x000fe200000000ff */
[C---:B------:R-:W-:Y:S01]  /*72a0*/  FFMA R10, R58.reuse, R83, R10 ;  /* 0x000000533a0a7223 */ /* 0x040fe2000000000a */
[----:B------:R1:W-:Y:S01]  /*72b0*/  STSM.16.M88.4 [R0+0x1200], R32 ;  /* 0x0012002000007844 */ /* 0x0003e20000000200 */
[----:B------:R-:W-:Y:S01]  /*72c0*/  F2FP.F16.F32.PACK_AB R25, R27, R26 ;  /* 0x0000001a1b19723e */ /* 0x000fe200000000ff */
[----:B------:R-:W-:Y:S01]  /*72d0*/  FFMA R11, R58, R84, R11 ;  /* 0x000000543a0b7223 */ /* 0x000fe2000000000b */
[----:B------:R-:W-:Y:S01]  /*72e0*/  F2FP.F16.F32.PACK_AB R26, R29, R28 ;  /* 0x0000001c1d1a723e */ /* 0x000fe200000000ff */
[----:B------:R-:W-:Y:S01]  /*72f0*/  UIADD3 UR7, UPT, UPT, UR46, 0x1, URZ ;  /* 0x000000012e077890 */ /* 0x000fe2000fffe0ff */
[----:B------:R-:W-:Y:S01]  /*7300*/  F2FP.F16.F32.PACK_AB R27, R31, R30 ;  /* 0x0000001e1f1b723e */ /* 0x000fe200000000ff */
[----:B------:R-:W-:Y:S01]  /*7310*/  BSSY.RECONVERGENT B0, `(.L_x_104) ;  /* 0x000002d000007945 */ /* 0x000fe20003800200 */
[----:B------:R-:W-:Y:S02]  /*7320*/  F2FP.F16.F32.PACK_AB R4, R5, R4 ;  /* 0x000000040504723e */ /* 0x000fe400000000ff */
[----:B------:R-:W-:Y:S01]  /*7330*/  F2FP.F16.F32.PACK_AB R5, R7, R6 ;  /* 0x000000060705723e */ /* 0x000fe200000000ff */
[----:B------:R1:W-:Y:S01]  /*7340*/  STSM.16.M88.4 [R0+0x1a00], R24 ;  /* 0x001a001800007844 */ /* 0x0003e20000000200 */
[----:B------:R-:W-:Y:S02]  /*7350*/  F2FP.F16.F32.PACK_AB R6, R9, R8 ;  /* 0x000000080906723e */ /* 0x000fe400000000ff */
[----:B------:R-:W-:Y:S05]  /*7360*/  F2FP.F16.F32.PACK_AB R7, R11, R10 ;  /* 0x0000000a0b07723e */ /* 0x000fea00000000ff */
[----:B------:R1:W-:Y:S01]  /*7370*/  STSM.16.M88.4 [R0+0x2200], R4 ;  /* 0x0022000400007844 */ /* 0x0003e20000000200 */
[----:B------:R-:W-:Y:S01]  /*7380*/  @!PT LDS RZ, [RZ] ;  /* 0x00000000fffff984 */ /* 0x000fe20000000800 */
[----:B------:R-:W-:Y:S01]  /*7390*/  @!PT LDS RZ, [RZ] ;  /* 0x00000000fffff984 */ /* 0x000fe20000000800 */
[----:B------:R-:W-:Y:S01]  /*73a0*/  @!PT LDS RZ, [RZ] ;  /* 0x00000000fffff984 */ /* 0x000fe20000000800 */
[----:B------:R-:W-:Y:S01]  /*73b0*/  @!PT LDS RZ, [RZ] ;  /* 0x00000000fffff984 */ /* 0x000fe20000000800 */
[----:B------:R2:W-:Y:S07]  /*73c0*/  MEMBAR.ALL.CTA ;  /* 0x0000000000007992 */ /* 0x0005ee0000008000 */
[----:B--2---:R-:W2:Y:S02]  /*73d0*/  FENCE.VIEW.ASYNC.S ;  /* 0x00000000000073c6 */ /* 0x004ea40000000000 */
[----:B--2---:R-:W-:Y:S06]  /*73e0*/  BAR.SYNC.DEFER_BLOCKING 0x1, 0x80 ;  /* 0x0042000000007b1d */ /* 0x004fec0000010000 */
[----:B------:R-:W-:Y:S05]  /*73f0*/  @P0 BRA `(.L_x_105) ;  /* 0x0000000000780947 */ /* 0x000fea0003800000 */
[----:B------:R-:W2:Y:S01]  /*7400*/  LDCU.64 UR12, c[0x0][0x348] ;  /* 0x00006900ff0c77ac */ /* 0x000ea20008000a00 */
[----:B------:R-:W-:Y:S02]  /*7410*/  UIMAD UR6, UR46, 0x2800, UR45 ;  /* 0x000028002e0678a4 */ /* 0x000fe4000f8e022d */
[----:B------:R-:W-:Y:S02]  /*7420*/  UIMAD UR9, UR48, 0x50, URZ ;  /* 0x00000050300978a4 */ /* 0x000fe4000f8e02ff */
[----:B------:R-:W-:Y:S02]  /*7430*/  USHF.L.U32 UR10, UR47, 0x6, URZ ;  /* 0x000000062f0a7899 */ /* 0x000fe400080006ff */
[----:B------:R-:W-:Y:S01]  /*7440*/  UIADD3 UR8, UPT, UPT, UR6, 0x200, URZ ;  /* 0x0000020006087890 */ /* 0x000fe2000fffe0ff */
[----:B------:R-:W-:Y:S01]  /*7450*/  UMOV UR11, UR36 ;  /* 0x00000024000b7c82 */ /* 0x000fe20008000000 */
[----:B------:R-:W-:Y:S02]  /*7460*/  UIADD3 UR25, UPT, UPT, UR9, 0x10, URZ ;  /* 0x0000001009197890 */ /* 0x000fe4000fffe0ff */
[----:B------:R-:W-:Y:S01]  /*7470*/  UIADD3 UR24, UPT, UPT, UR6, 0xa00, URZ ;  /* 0x00000a0006187890 */ /* 0x000fe2000fffe0ff */
[----:B------:R-:W-:Y:S01]  /*7480*/  UMOV UR27, UR36 ;  /* 0x00000024001b7c82 */ /* 0x000fe20008000000 */
[----:B--2---:R-:W-:Y:S01]  /*7490*/  UIADD3 UR4, UP0, UPT, UR12, 0x680, URZ ;  /* 0x000006800c047890 */ /* 0x004fe2000ff1e0ff */
[----:B------:R-:W-:Y:S01]  /*74a0*/  UMOV UR26, UR10 ;  /* 0x0000000a001a7c82 */ /* 0x000fe20008000000 */
[----:B------:R-:W-:Y:S02]  /*74b0*/  UIADD3 UR21, UPT, UPT, UR9, 0x20, URZ ;  /* 0x0000002009157890 */ /* 0x000fe4000fffe0ff */
[----:B------:R-:W-:Y:S02]  /*74c0*/  UIADD3.X UR5, UPT, UPT, URZ, UR13, URZ, UP0, !UPT ;  /* 0x0000000dff057290 */ /* 0x000fe400087fe4ff */
[----:B------:R-:W-:Y:S01]  /*74d0*/  UIADD3 UR20, UPT, UPT, UR6, 0x1200, URZ ;  /* 0x0000120006147890 */ /* 0x000fe2000fffe0ff */
[----:B------:R-:W-:Y:S01]  /*74e0*/  UMOV UR23, UR36 ;  /* 0x0000002400177c82 */ /* 0x000fe20008000000 */
[----:B------:R-:W-:Y:S01]  /*74f0*/  UMOV UR22, UR10 ;  /* 0x0000000a00167c82 */ /* 0x000fe20008000000 */
[----:B------:R-:W-:Y:S02]  /*7500*/  UIADD3 UR17, UPT, UPT, UR9, 0x30, URZ ;  /* 0x0000003009117890 */ /* 0x000fe4000fffe0ff */
[----:B------:R-:W-:Y:S02]  /*7510*/  UIADD3 UR16, UPT, UPT, UR6, 0x1a00, URZ ;  /* 0x00001a0006107890 */ /* 0x000fe4000fffe0ff */
[----:B------:R2:W-:Y:S01]  /*7520*/  UTMASTG.3D [UR8], [UR4] ;  /* 0x00000008040073b5 */ /* 0x0005e20008010000 */
[----:B------:R-:W-:Y:S01]  /*7530*/  UMOV UR19, UR36 ;  /* 0x0000002400137c82 */ /* 0x000fe20008000000 */
[----:B------:R-:W-:Y:S01]  /*7540*/  UMOV UR18, UR10 ;  /* 0x0000000a00127c82 */ /* 0x000fe20008000000 */
[----:B------:R-:W-:Y:S02]  /*7550*/  UIADD3 UR13, UPT, UPT, UR9, 0x40, URZ ;  /* 0x00000040090d7890 */ /* 0x000fe4000fffe0ff */
[----:B------:R-:W-:Y:S01]  /*7560*/  UIADD3 UR12, UPT, UPT, UR6, 0x2200, URZ ;  /* 0x00002200060c7890 */ /* 0x000fe2000fffe0ff */
[----:B------:R-:W-:Y:S01]  /*7570*/  UMOV UR15, UR36 ;  /* 0x00000024000f7c82 */ /* 0x000fe20008000000 */
[----:B------:R2:W-:Y:S01]  /*7580*/  UTMASTG.3D [UR24], [UR4] ;  /* 0x00000018040073b5 */ /* 0x0005e20008010000 */
[----:B------:R-:W-:Y:S01]  /*7590*/  UMOV UR14, UR10 ;  /* 0x0000000a000e7c82 */ /* 0x000fe20008000000 */
[----:B------:R2:W-:Y:S01]  /*75a0*/  UTMASTG.3D [UR20], [UR4] ;  /* 0x00000014040073b5 */ /* 0x0005e20008010000 */
[----:B------:R2:W-:Y:S04]  /*75b0*/  UTMASTG.3D [UR16], [UR4] ;  /* 0x00000010040073b5 */ /* 0x0005e80008010000 */
[----:B------:R2:W-:Y:S02]  /*75c0*/  UTMASTG.3D [UR12], [UR4] ;  /* 0x0000000c040073b5 */ /* 0x0005e40008010000 */
[----:B--2---:R0:W-:Y:S02]  /*75d0*/  UTMACMDFLUSH ;  /* 0x00000000000079b7 */ /* 0x0041e40000000000 */
.L_x_105:
[----:B------:R-:W-:Y:S05]  /*75e0*/  BSYNC.RECONVERGENT B0 ;  /* 0x0000000000007941 */ /* 0x000fea0003800200 */
.L_x_104:
[----:B------:R-:W-:Y:S04]  /*75f0*/  BSSY.RECONVERGENT B0, `(.L_x_106) ;  /* 0x0000003000007945 */ /* 0x000fe80003800200 */
[----:B------:R-:W-:Y:S05]  /*7600*/  @P0 BRA `(.L_x_107) ;  /* 0x0000000000040947 */ /* 0x000fea0003800000 */
[----:B------:R-:W-:Y:S04]  /*7610*/  DEPBAR.LE SB0, 0x0 ;  /* 0x000080000000791a */ /* 0x000fe80000000000 */
.L_x_107:
[----:B------:R-:W-:Y:S05]  /*7620*/  BSYNC.RECONVERGENT B0 ;  /* 0x0000000000007941 */ /* 0x000fea0003800200 */
.L_x_106:
[----:B------:R-:W-:Y:S01]  /*7630*/  BAR.SYNC.DEFER_BLOCKING 0x1, 0x80 ;  /* 0x0042000000007b1d */ /* 0x000fe20000010000 */
[----:B------:R-:W-:Y:S01]  /*7640*/  UIADD3 UR49, UPT, UPT, UR49, 0x1, URZ ;  /* 0x0000000131317890 */ /* 0x000fe2000fffe0ff */
[----:B------:R-:W-:Y:S03]  /*7650*/  IADD3 R56, PT, PT, R56, 0x1, RZ ;  /* 0x0000000138387810 */ /* 0x000fe60007ffe0ff */
[----:B------:R-:W-:Y:S09]  /*7660*/  UISETP.NE.AND UP0, UPT, UR49, URZ, UPT ;  /* 0x000000ff3100728c */ /* 0x000ff2000bf05270 */
[----:B------:R-:W-:Y:S05]  /*7670*/  BRA.U !UP0, `(.L_x_108) ;  /* 0x0000000108287547 */ /* 0x000fea000b800000 */
[----:B------:R-:W-:Y:S01]  /*7680*/  ISETP.NE.AND P0, PT, R105, RZ, PT ;  /* 0x000000ff6900720c */ /* 0x000fe20003f05270 */
[----:B-1----:R-:W-:Y:S11]  /*7690*/  IMAD.U32 R0, RZ, RZ, UR42 ;  /* 0x0000002aff007e24 */ /* 0x002ff6000f8e00ff */
[----:B------:R-:W-:Y:S01]  /*76a0*/  @!UPT UIADD3 URZ, UPT, UPT, URZ, URZ, URZ ;  /* 0x000000fffffff290 */ /* 0x000fe2000fffe0ff */
[C---:B------:R-:W-:Y:S01]  /*76b0*/  @P0 LEA R3, R100.reuse, UR45, 0x3 ;  /* 0x0000002d64030c11 */ /* 0x040fe2000f8e18ff */
[----:B------:R-:W-:Y:S04]  /*76c0*/  VIADD R100, R100, 0x1 ;  /* 0x0000000164647836 */ /* 0x000fe80000000000 */
[----:B------:R-:W-:Y:S05]  /*76d0*/  @P0 VIADD R3, R3, 0x60 ;  /* 0x0000006003030836 */ /* 0x000fea0000000000 */
[----:B------:R-:W-:Y:S04]  /*76e0*/  @P0 PRMT R0, R0, 0x654, R3 ;  /* 0x0000065400000816 */ /* 0x000fe80000000003 */
[----:B------:R2:W-:Y:S01]  /*76f0*/  @P0 SYNCS.ARRIVE.TRANS64.RED.A1T0 RZ, [R0+URZ], RZ ;  /* 0x000000ff00ff09a7 */ /* 0x0005e200081004ff */
[C---:B------:R-:W-:Y:S04]  /*7700*/  ISETP.NE.AND P0, PT, R100.reuse, 0x2, PT ;  /* 0x000000026400780c */ /* 0x040fe80003f05270 */
[----:B------:R-:W-:Y:S09]  /*7710*/  SEL R100, R100, RZ, P0 ;  /* 0x000000ff64647207 */ /* 0x000ff20000000000 */
.L_x_108:
[----:B------:R-:W-:Y:S01]  /*7720*/  ISETP.NE.AND P0, PT, R99, 0x2, PT ;  /* 0x000000026300780c */ /* 0x000fe20003f05270 */
[----:B------:R-:W-:Y:S01]  /*7730*/  UISETP.NE.AND UP1, UPT, UR56, URZ, UPT ;  /* 0x000000ff3800728c */ /* 0x000fe2000bf25270 */
[----:B------:R-:W-:Y:S01]  /*7740*/  ISETP.NE.AND P1, PT, R56, 0x4, PT ;  /* 0x000000043800780c */ /* 0x000fe20003f25270 */
[----:B------:R-:W-:Y:S01]  /*7750*/  UISETP.NE.AND UP0, UPT, UR7, 0x2, UPT ;  /* 0x000000020700788c */ /* 0x000fe2000bf05270 */
[----:B------:R-:W-:Y:S01]  /*7760*/  SEL R3, RZ, 0x1, P0 ;  /* 0x00000001ff037807 */ /* 0x000fe20000000000 */
[----:B------:R-:W-:Y:S01]  /*7770*/  UIADD3 UR48, UPT, UPT, UR37, UR60, URZ ;  /* 0x0000003c25307290 */ /* 0x000fe2000fffe0ff */
[----:B-12---:R-:W-:Y:S01]  /*7780*/  SEL R0, RZ, 0x1, P1 ;  /* 0x00000001ff007807 */ /* 0x006fe20000800000 */
[----:B------:R-:W-:Y:S01]  /*7790*/  USEL UR4, URZ, 0x1, UP0 ;  /* 0x00000001ff047887 */ /* 0x000fe20008000000 */
[----:B------:R-:W-:Y:S01]  /*77a0*/  LOP3.LUT R101, R101, R3, RZ, 0x3c, !PT ;  /* 0x0000000365657212 */ /* 0x000fe200078e3cff */
[----:B------:R-:W-:Y:S01]  /*77b0*/  UIADD3 UR47, UPT, UPT, UR38, UR61, URZ ;  /* 0x0000003d262f7290 */ /* 0x000fe2000fffe0ff */
[----:B------:R-:W-:Y:S01]  /*77c0*/  LOP3.LUT R102, R102, R0, RZ, 0x3c, !PT ;  /* 0x0000000066667212 */ /* 0x000fe200078e3cff */
[----:B------:R-:W-:Y:S01]  /*77d0*/  USEL UR46, UR7, URZ, UP0 ;  /* 0x000000ff072e7287 */ /* 0x000fe20008000000 */
[----:B------:R-:W-:Y:S01]  /*77e0*/  SEL R99, R99, RZ, P0 ;  /* 0x000000ff63637207 */ /* 0x000fe20000000000 */
[----:B------:R-:W-:Y:S01]  /*77f0*/  UMOV UR36, UR57 ;  /* 0x0000003900247c82 */ /* 0x000fe20008000000 */
[----:B------:R-:W-:Y:S02]  /*7800*/  SEL R56, R56, RZ, P1 ;  /* 0x000000ff38387207 */ /* 0x000fe40000800000 */
[----:B------:R-:W-:Y:S01]  /*7810*/  LOP3.LUT R103, R103, UR4, RZ, 0x3c, !PT ;  /* 0x0000000467677c12 */ /* 0x000fe2000f8e3cff */
[----:B------:R-:W-:Y:S06]  /*7820*/  BRA.U UP1, `(.L_x_109) ;  /* 0xffffffd901c47547 */ /* 0x000fec000b83ffff */
[----:B------:R-:W-:-:S09]  /*7830*/  UISETP.NE.AND UP0, UPT, UR63, URZ, UPT ;  /* 0x000000ff3f00728c */ /* 0x000fd2000bf05270 */
[----:B------:R-:W-:Y:S05]  /*7840*/  BRA.U !UP0, `(.L_x_110) ;  /* 0x0000000108487547 */ /* 0x000fea000b800000 */
[----:B------:R-:W1:Y:S02]  /*7850*/  LDCU.64 UR4, c[0x0][0x890] ;  /* 0x00011200ff0477ac */ /* 0x000e640008000a00 */
[----:B-1----:R-:W-:-:S04]  /*7860*/  UISETP.NE.U32.AND UP0, UPT, UR4, URZ, UPT ;  /* 0x000000ff0400728c */ /* 0x002fc8000bf05070 */
[----:B------:R-:W-:-:S09]  /*7870*/  UISETP.NE.AND.EX UP0, UPT, UR5, URZ, UPT, UP0 ;  /* 0x000000ff0500728c */ /* 0x000fd2000bf05300 */
[----:B------:R-:W-:Y:S05]  /*7880*/  BRA.U UP0, `(.L_x_111) ;  /* 0x00000001000c7547 */ /* 0x000fea000b800000 */
[----:B------:R-:W-:-:S13]  /*7890*/  FSETP.NEU.AND P0, PT, R58, RZ, PT ;  /* 0x000000ff3a00720b */ /* 0x000fda0003f0d000 */
[----:B------:R-:W-:Y:S05]  /*78a0*/  @!P0 EXIT ;  /* 0x000000000000894d */ /* 0x000fea0003800000 */
[----:B------:R-:W-:Y:S05]  /*78b0*/  BRA `(.L_x_110) ;  /* 0x00000000002c7947 */ /* 0x000fea0003800000 */
.L_x_111:
[----:B------:R-:W-:Y:S01]  /*78c0*/  LOP3.LUT P0, RZ, R97, 0xff, RZ, 0xc0, !PT ;  /* 0x000000ff61ff7812 */ /* 0x000fe2000780c0ff */
[----:B------:R-:W-:-:S12]  /*78d0*/  BSSY.RECONVERGENT B0, `(.L_x_110) ;  /* 0x0000009000007945 */ /* 0x000fd80003800200 */
[----:B------:R-:W-:Y:S05]  /*78e0*/  @P0 BRA `(.L_x_112) ;  /* 0x0000000000140947 */ /* 0x000fea0003800000 */
[----:B------:R-:W1:Y:S02]  /*78f0*/  LDCU.64 UR4, c[0x0][0x888] ;  /* 0x00011100ff0477ac */ /* 0x000e640008000a00 */
[----:B-1----:R-:W-:-:S04]  /*7900*/  ISETP.NE.U32.AND P0, PT, RZ, UR4, PT ;  /* 0x00000004ff007c0c */ /* 0x002fc8000bf05070 */
[----:B------:R-:W-:-:S13]  /*7910*/  ISETP.NE.AND.EX P0, PT, RZ, UR5, PT, P0 ;  /* 0x00000005ff007c0c */ /* 0x000fda000bf05300 */
[----:B------:R-:W-:Y:S05]  /*7920*/  @!P0 EXIT ;  /* 0x000000000000894d */ /* 0x000fea0003800000 */
[----:B------:R-:W-:Y:S05]  /*7930*/  BRA `(.L_x_113) ;  /* 0x0000000000087947 */ /* 0x000fea0003800000 */
.L_x_112:
[----:B------:R-:W-:-:S13]  /*7940*/  FSETP.NEU.AND P0, PT, R58, RZ, PT ;  /* 0x000000ff3a00720b */ /* 0x000fda0003f0d000 */
[----:B------:R-:W-:Y:S05]  /*7950*/  @!P0 EXIT ;  /* 0x000000000000894d */ /* 0x000fea0003800000 */
.L_x_113:
[----:B------:R-:W-:Y:S05]  /*7960*/  BSYNC.RECONVERGENT B0 ;  /* 0x0000000000007941 */ /* 0x000fea0003800200 */
.L_x_110:
[----:B------:R-:W-:-:S04]  /*7970*/  DEPBAR.LE SB0, 0x0 ;  /* 0x000080000000791a */ /* 0x000fc80000000000 */
[----:B------:R-:W-:Y:S05]  /*7980*/  EXIT ;  /* 0x000000000000794d */ /* 0x000fea0003800000 */
.L_x_24:
[----:B---3--:R3:W4:Y:S02]  /*7990*/  SYNCS.PHASECHK.TRANS64.TRYWAIT P0, [R0+URZ+0xf0], R2 ;  /* 0x0000f002000075a7 */ /* 0x00872400080011ff */
[----:B----4-:R-:W-:Y:S05]  /*79a0*/  @!P0 NANOSLEEP.SYNCS 0x989680 ;  /* 0x009896800000895d */ /* 0x010fea0003900000 */
[----:B------:R-:W4:Y:S02]  /*79b0*/  @!P0 SYNCS.PHASECHK.TRANS64 P0, [R0+URZ+0xf0], R2 ;  /* 0x0000f002000085a7 */ /* 0x000f2400080010ff */
[----:B----4-:R-:W-:Y:S05]  /*79c0*/  @!P0 BRA `(.L_x_24) ;  /* 0xfffffffc00f08947 */ /* 0x010fea000383ffff */
[----:B------:R-:W-:Y:S05]  /*79d0*/  BRA `(.L_x_114) ;  /* 0xffffff9c00987947 */ /* 0x000fea000383ffff */
.L_x_27:
[----:B--2---:R-:W-:Y:S07]  /*79e0*/  MOV R0, UR33 ;  /* 0x0000002100007c02 */ /* 0x004fee0008000f00 */
.L_x_115:
[----:B--2---:R2:W3:Y:S02]  /*79f0*/  SYNCS.PHASECHK.TRANS64.TRYWAIT P0, [R0+URZ+0x28], R3 ;  /* 0x00002803000075a7 */ /* 0x0044e400080011ff */
[----:B---3--:R-:W-:Y:S05]  /*7a00*/  @!P0 NANOSLEEP.SYNCS 0x989680 ;  /* 0x009896800000895d */ /* 0x008fea0003900000 */
[----:B------:R-:W3:Y:S02]  /*7a10*/  @!P0 SYNCS.PHASECHK.TRANS64 P0, [R0+URZ+0x28], R3 ;  /* 0x00002803000085a7 */ /* 0x000ee400080010ff */
[----:B---3--:R-:W-:Y:S05]  /*7a20*/  @!P0 BRA `(.L_x_115) ;  /* 0xfffffffc00f08947 */ /* 0x008fea000383ffff */
[----:B------:R-:W-:Y:S05]  /*7a30*/  BRA `(.L_x_26) ;  /* 0xffffff9c00e07947 */ /* 0x000fea000383ffff */
.L_x_34:
[----:B-1----:R-:W-:Y:S07]  /*7a40*/  MOV R0, UR33 ;  /* 0x0000002100007c02 */ /* 0x002fee0008000f00 */
.L_x_116:
[----:B-1----:R1:W2:Y:S02]  /*7a50*/  SYNCS.PHASECHK.TRANS64.TRYWAIT P0, [R0+URZ+0x28], R3 ;  /* 0x00002803000075a7 */ /* 0x0022a400080011ff */
[----:B--2---:R-:W-:Y:S05]  /*7a60*/  @!P0 NANOSLEEP.SYNCS 0x989680 ;  /* 0x009896800000895d */ /* 0x004fea0003900000 */
[----:B------:R-:W2:Y:S02]  /*7a70*/  @!P0 SYNCS.PHASECHK.TRANS64 P0, [R0+URZ+0x28], R3 ;  /* 0x00002803000085a7 */ /* 0x000ea400080010ff */
[----:B--2---:R-:W-:Y:S05]  /*7a80*/  @!P0 BRA `(.L_x_116) ;  /* 0xfffffffc00f08947 */ /* 0x004fea000383ffff */
[----:B------:R-:W-:Y:S05]  /*7a90*/  BRA `(.L_x_33) ;  /* 0xffffffa000d07947 */ /* 0x000fea000383ffff */
.L_x_39:
[----:B-1----:R1:W2:Y:S02]  /*7aa0*/  SYNCS.PHASECHK.TRANS64.TRYWAIT P0, [R3+URZ+0x80], R0 ;  /* 0x00008000030075a7 */ /* 0x0022a400080011ff */
[----:B--2---:R-:W-:Y:S05]  /*7ab0*/  @!P0 NANOSLEEP.SYNCS 0x989680 ;  /* 0x009896800000895d */ /* 0x004fea0003900000 */
[----:B------:R-:W2:Y:S02]  /*7ac0*/  @!P0 SYNCS.PHASECHK.TRANS64 P0, [R3+URZ+0x80], R0 ;  /* 0x00008000030085a7 */ /* 0x000ea400080010ff */
[----:B--2---:R-:W-:Y:S05]  /*7ad0*/  @!P0 BRA `(.L_x_39) ;  /* 0xfffffffc00f08947 */ /* 0x004fea000383ffff */
[----:B------:R-:W-:Y:S05]  /*7ae0*/  BRA `(.L_x_117) ;  /* 0xffffffa400a07947 */ /* 0x000fea000383ffff */
.L_x_43:
[----:B------:R-:W-:-:S07]  /*7af0*/  MOV R0, UR4 ;  /* 0x0000000400007c02 */ /* 0x000fce0008000f00 */
.L_x_118:
[----:B-1----:R1:W2:Y:S02]  /*7b00*/  SYNCS.PHASECHK.TRANS64.TRYWAIT P0, [R0+URZ], R2 ;  /* 0x00000002000075a7 */ /* 0x0022a400080011ff */
[----:B--2---:R-:W-:Y:S05]  /*7b10*/  @!P0 NANOSLEEP.SYNCS 0x989680 ;  /* 0x009896800000895d */ /* 0x004fea0003900000 */
[----:B------:R-:W2:Y:S02]  /*7b20*/  @!P0 SYNCS.PHASECHK.TRANS64 P0, [R0+URZ], R2 ;  /* 0x00000002000085a7 */ /* 0x000ea400080010ff */
[----:B--2---:R-:W-:Y:S05]  /*7b30*/  @!P0 BRA `(.L_x_118) ;  /* 0xfffffffc00f08947 */ /* 0x004fea000383ffff */
[----:B------:R-:W-:Y:S05]  /*7b40*/  BRA `(.L_x_119) ;  /* 0xffffffac00447947 */ /* 0x000fea000383ffff */
.L_x_44:
[----:B------:R-:W-:-:S07]  /*7b50*/  MOV R0, UR5 ;  /* 0x0000000500007c02 */ /* 0x000fce0008000f00 */
.L_x_120:
[----:B-1----:R1:W2:Y:S02]  /*7b60*/  SYNCS.PHASECHK.TRANS64.TRYWAIT P0, [R0+URZ], R3 ;  /* 0x00000003000075a7 */ /* 0x0022a400080011ff */
[----:B--2---:R-:W-:Y:S05]  /*7b70*/  @!P0 NANOSLEEP.SYNCS 0x989680 ;  /* 0x009896800000895d */ /* 0x004fea0003900000 */
[----:B------:R-:W2:Y:S02]  /*7b80*/  @!P0 SYNCS.PHASECHK.TRANS64 P0, [R0+URZ], R3 ;  /* 0x00000003000085a7 */ /* 0x000ea400080010ff */
[----:B--2---:R-:W-:Y:S05]  /*7b90*/  @!P0 BRA `(.L_x_120) ;  /* 0xfffffffc00f08947 */ /* 0x004fea000383ffff */
[----:B------:R-:W-:Y:S05]  /*7ba0*/  BRA `(.L_x_121) ;  /* 0xffffffac00507947 */ /* 0x000fea000383ffff */
.L_x_45:
[----:B------:R-:W-:-:S07]  /*7bb0*/  MOV R0, UR5 ;  /* 0x0000000500007c02 */ /* 0x000fce0008000f00 */
.L_x_122:
[----:B-1----:R1:W2:Y:S02]  /*7bc0*/  SYNCS.PHASECHK.TRANS64.TRYWAIT P0, [R0+URZ], R3 ;  /* 0x00000003000075a7 */ /* 0x0022a400080011ff */
[----:B--2---:R-:W-:Y:S05]  /*7bd0*/  @!P0 NANOSLEEP.SYNCS 0x989680 ;  /* 0x009896800000895d */ /* 0x004fea0003900000 */
[----:B------:R-:W2:Y:S02]  /*7be0*/  @!P0 SYNCS.PHASECHK.TRANS64 P0, [R0+URZ], R3 ;  /* 0x00000003000085a7 */ /* 0x000ea400080010ff */
[----:B--2---:R-:W-:Y:S05]  /*7bf0*/  @!P0 BRA `(.L_x_122) ;  /* 0xfffffffc00f08947 */ /* 0x004fea000383ffff */
[----:B------:R-:W-:Y:S05]  /*7c00*/  BRA `(.L_x_123) ;  /* 0xffffffac005c7947 */ /* 0x000fea000383ffff */
.L_x_46:
[----:B------:R-:W-:-:S07]  /*7c10*/  MOV R0, UR5 ;  /* 0x0000000500007c02 */ /* 0x000fce0008000f00 */
.L_x_124:
[----:B-1----:R1:W2:Y:S02]  /*7c20*/  SYNCS.PHASECHK.TRANS64.TRYWAIT P0, [R0+URZ], R3 ;  /* 0x00000003000075a7 */ /* 0x0022a400080011ff */
[----:B--2---:R-:W-:Y:S05]  /*7c30*/  @!P0 NANOSLEEP.SYNCS 0x989680 ;  /* 0x009896800000895d */ /* 0x004fea0003900000 */
[----:B------:R-:W2:Y:S02]  /*7c40*/  @!P0 SYNCS.PHASECHK.TRANS64 P0, [R0+URZ], R3 ;  /* 0x00000003000085a7 */ /* 0x000ea400080010ff */
[----:B--2---:R-:W-:Y:S05]  /*7c50*/  @!P0 BRA `(.L_x_124) ;  /* 0xfffffffc00f08947 */ /* 0x004fea000383ffff */
[----:B------:R-:W-:Y:S05]  /*7c60*/  BRA `(.L_x_125) ;  /* 0xffffffac00687947 */ /* 0x000fea000383ffff */
.L_x_49:
[----:B--2---:R2:W3:Y:S02]  /*7c70*/  SYNCS.PHASECHK.TRANS64.TRYWAIT P0, [R2+URZ+0xe0], R4 ;  /* 0x0000e004020075a7 */ /* 0x0044e400080011ff */
[----:B---3--:R-:W-:Y:S05]  /*7c80*/  @!P0 NANOSLEEP.SYNCS 0x989680 ;  /* 0x009896800000895d */ /* 0x008fea0003900000 */
[----:B------:R-:W3:Y:S02]  /*7c90*/  @!P0 SYNCS.PHASECHK.TRANS64 P0, [R2+URZ+0xe0], R4 ;  /* 0x0000e004020085a7 */ /* 0x000ee400080010ff */
[----:B---3--:R-:W-:Y:S05]  /*7ca0*/  @!P0 BRA `(.L_x_49) ;  /* 0xfffffffc00f08947 */ /* 0x008fea000383ffff */
[----:B------:R-:W-:Y:S05]  /*7cb0*/  BRA `(.L_x_126) ;  /* 0xffffffac00c47947 */ /* 0x000fea000383ffff */
.L_x_50:
[----:B------:R-:W-:-:S07]  /*7cc0*/  MOV R2, UR4 ;  /* 0x0000000400027c02 */ /* 0x000fce0008000f00 */
.L_x_127:
[----:B--2---:R2:W3:Y:S02]  /*7cd0*/  SYNCS.PHASECHK.TRANS64.TRYWAIT P0, [R2+URZ+0x90], R5 ;  /* 0x00009005020075a7 */ /* 0x0044e400080011ff */
[----:B---3--:R-:W-:Y:S05]  /*7ce0*/  @!P0 NANOSLEEP.SYNCS 0x989680 ;  /* 0x009896800000895d */ /* 0x008fea0003900000 */
[----:B------:R-:W3:Y:S02]  /*7cf0*/  @!P0 SYNCS.PHASECHK.TRANS64 P0, [R2+URZ+0x90], R5 ;  /* 0x00009005020085a7 */ /* 0x000ee400080010ff */
[----:B---3--:R-:W-:Y:S05]  /*7d00*/  @!P0 BRA `(.L_x_127) ;  /* 0xfffffffc00f08947 */ /* 0x008fea000383ffff */
[----:B------:R-:W-:Y:S05]  /*7d10*/  BRA `(.L_x_128) ;  /* 0xffffffac00d47947 */ /* 0x000fea000383ffff */
.L_x_51:
[----:B--2---:R2:W3:Y:S02]  /*7d20*/  SYNCS.PHASECHK.TRANS64.TRYWAIT P1, [R2+URZ+0x80], R4 ;  /* 0x00008004020075a7 */ /* 0x0044e400080211ff */
[----:B---3--:R-:W-:Y:S05]  /*7d30*/  @!P1 NANOSLEEP.SYNCS 0x989680 ;  /* 0x009896800000995d */ /* 0x008fea0003900000 */
[----:B------:R-:W3:Y:S02]  /*7d40*/  @!P1 SYNCS.PHASECHK.TRANS64 P1, [R2+URZ+0x80], R4 ;  /* 0x00008004020095a7 */ /* 0x000ee400080210ff */
[----:B---3--:R-:W-:Y:S05]  /*7d50*/  @!P1 BRA `(.L_x_51) ;  /* 0xfffffffc00f09947 */ /* 0x008fea000383ffff */
[----:B------:R-:W-:Y:S05]  /*7d60*/  BRA `(.L_x_129) ;  /* 0xffffffb000047947 */ /* 0x000fea000383ffff */
.L_x_54:
[----:B------:R-:W-:-:S07]  /*7d70*/  MOV R0, UR4 ;  /* 0x0000000400007c02 */ /* 0x000fce0008000f00 */
.L_x_130:
[----:B--2---:R2:W3:Y:S02]  /*7d80*/  SYNCS.PHASECHK.TRANS64.TRYWAIT P0, [R0+URZ+0x90], R2 ;  /* 0x00009002000075a7 */ /* 0x0044e400080011ff */
[----:B---3--:R-:W-:Y:S05]  /*7d90*/  @!P0 NANOSLEEP.SYNCS 0x989680 ;  /* 0x009896800000895d */ /* 0x008fea0003900000 */
[----:B------:R-:W3:Y:S02]  /*7da0*/  @!P0 SYNCS.PHASECHK.TRANS64 P0, [R0+URZ+0x90], R2 ;  /* 0x00009002000085a7 */ /* 0x000ee400080010ff */
[----:B---3--:R-:W-:Y:S05]  /*7db0*/  @!P0 BRA `(.L_x_130) ;  /* 0xfffffffc00f08947 */ /* 0x008fea000383ffff */
[----:B------:R-:W-:Y:S05]  /*7dc0*/  BRA `(.L_x_53) ;  /* 0xffffffb000587947 */ /* 0x000fea000383ffff */
.L_x_61:
[----:B-1----:R1:W2:Y:S02]  /*7dd0*/  SYNCS.PHASECHK.TRANS64.TRYWAIT P1, [R0+URZ+0x80], R2 ;  /* 0x00008002000075a7 */ /* 0x0022a400080211ff */
[----:B--2---:R-:W-:Y:S05]  /*7de0*/  @!P1 NANOSLEEP.SYNCS 0x989680 ;  /* 0x009896800000995d */ /* 0x004fea0003900000 */
[----:B------:R-:W2:Y:S02]  /*7df0*/  @!P1 SYNCS.PHASECHK.TRANS64 P1, [R0+URZ+0x80], R2 ;  /* 0x00008002000095a7 */ /* 0x000ea400080210ff */
[----:B--2---:R-:W-:Y:S05]  /*7e00*/  @!P1 BRA `(.L_x_61) ;  /* 0xfffffffc00f09947 */ /* 0x004fea000383ffff */
[----:B------:R-:W-:Y:S05]  /*7e10*/  BRA `(.L_x_131) ;  /* 0xffffffb400ec7947 */ /* 0x000fea000383ffff */
.L_x_62:
[----:B------:R-:W-:-:S07]  /*7e20*/  MOV R2, UR47 ;  /* 0x0000002f00027c02 */ /* 0x000fce0008000f00 */
.L_x_132:
[----:B-1----:R1:W2:Y:S02]  /*7e30*/  SYNCS.PHASECHK.TRANS64.TRYWAIT P0, [R2+URZ+0xc0], R0 ;  /* 0x0000c000020075a7 */ /* 0x0022a400080011ff */
[----:B--2---:R-:W-:Y:S05]  /*7e40*/  @!P0 NANOSLEEP.SYNCS 0x989680 ;  /* 0x009896800000895d */ /* 0x004fea0003900000 */
[----:B------:R-:W2:Y:S02]  /*7e50*/  @!P0 SYNCS.PHASECHK.TRANS64 P0, [R2+URZ+0xc0], R0 ;  /* 0x0000c000020085a7 */ /* 0x000ea400080010ff */
[----:B--2---:R-:W-:Y:S05]  /*7e60*/  @!P0 BRA `(.L_x_132) ;  /* 0xfffffffc00f08947 */ /* 0x004fea000383ffff */
[----:B------:R-:W-:Y:S05]  /*7e70*/  BRA `(.L_x_133) ;  /* 0xffffffb800387947 */ /* 0x000fea000383ffff */
.L_x_65:
[----:B------:R-:W-:Y:S07]  /*7e80*/  MOV R0, UR7 ;  /* 0x0000000700007c02 */ /* 0x000fee0008000f00 */
.L_x_134:
[----:B-1----:R1:W2:Y:S02]  /*7e90*/  SYNCS.PHASECHK.TRANS64.TRYWAIT P0, [R0+URZ], R2 ;  /* 0x00000002000075a7 */ /* 0x0022a400080011ff */
[----:B--2---:R-:W-:Y:S05]  /*7ea0*/  @!P0 NANOSLEEP.SYNCS 0x989680 ;  /* 0x009896800000895d */ /* 0x004fea0003900000 */
[----:B------:R-:W2:Y:S02]  /*7eb0*/  @!P0 SYNCS.PHASECHK.TRANS64 P0, [R0+URZ], R2 ;  /* 0x00000002000085a7 */ /* 0x000ea400080010ff */
[----:B--2---:R-:W-:Y:S05]  /*7ec0*/  @!P0 BRA `(.L_x_134) ;  /* 0xfffffffc00f08947 */ /* 0x004fea000383ffff */
[----:B------:R-:W-:Y:S05]  /*7ed0*/  BRA `(.L_x_64) ;  /* 0xffffffb800547947 */ /* 0x000fea000383ffff */
.L_x_68:
[----:B------:R-:W-:-:S07]  /*7ee0*/  MOV R0, UR4 ;  /* 0x0000000400007c02 */ /* 0x000fce0008000f00 */
.L_x_135:
[----:B--2---:R2:W4:Y:S02]  /*7ef0*/  SYNCS.PHASECHK.TRANS64.TRYWAIT P0, [R0+URZ], R2 ;  /* 0x00000002000075a7 */ /* 0x00452400080011ff */
[----:B----4-:R-:W-:Y:S05]  /*7f00*/  @!P0 NANOSLEEP.SYNCS 0x989680 ;  /* 0x009896800000895d */ /* 0x010fea0003900000 */
[----:B------:R-:W4:Y:S02]  /*7f10*/  @!P0 SYNCS.PHASECHK.TRANS64 P0, [R0+URZ], R2 ;  /* 0x00000002000085a7 */ /* 0x000f2400080010ff */
[----:B----4-:R-:W-:Y:S05]  /*7f20*/  @!P0 BRA `(.L_x_135) ;  /* 0xfffffffc00f08947 */ /* 0x010fea000383ffff */
[----:B------:R-:W-:Y:S05]  /*7f30*/  BRA `(.L_x_136) ;  /* 0xffffffbc00807947 */ /* 0x000fea000383ffff */
.L_x_69:
[----:B------:R-:W-:-:S07]  /*7f40*/  MOV R0, UR5 ;  /* 0x0000000500007c02 */ /* 0x000fce0008000f00 */
.L_x_137:
[----:B-1----:R1:W2:Y:S02]  /*7f50*/  SYNCS.PHASECHK.TRANS64.TRYWAIT P0, [R0+URZ], R3 ;  /* 0x00000003000075a7 */ /* 0x0022a400080011ff */
[----:B--2---:R-:W-:Y:S05]  /*7f60*/  @!P0 NANOSLEEP.SYNCS 0x989680 ;  /* 0x009896800000895d */ /* 0x004fea0003900000 */
[----:B------:R-:W2:Y:S02]  /*7f70*/  @!P0 SYNCS.PHASECHK.TRANS64 P0, [R0+URZ], R3 ;  /* 0x00000003000085a7 */ /* 0x000ea400080010ff */
[----:B--2---:R-:W-:Y:S05]  /*7f80*/  @!P0 BRA `(.L_x_137) ;  /* 0xfffffffc00f08947 */ /* 0x004fea000383ffff */
[----:B------:R-:W-:Y:S05]  /*7f90*/  BRA `(.L_x_138) ;  /* 0xffffffbc008c7947 */ /* 0x000fea000383ffff */
.L_x_70:
[----:B------:R-:W-:-:S07]  /*7fa0*/  MOV R0, UR5 ;  /* 0x0000000500007c02 */ /* 0x000fce0008000f00 */
.L_x_139:
[----:B-1----:R1:W2:Y:S02]  /*7fb0*/  SYNCS.PHASECHK.TRANS64.TRYWAIT P0, [R0+URZ], R3 ;  /* 0x00000003000075a7 */ /* 0x0022a400080011ff */
[----:B--2---:R-:W-:Y:S05]  /*7fc0*/  @!P0 NANOSLEEP.SYNCS 0x989680 ;  /* 0x009896800000895d */ /* 0x004fea0003900000 */
[----:B------:R-:W2:Y:S02]  /*7fd0*/  @!P0 SYNCS.PHASECHK.TRANS64 P0, [R0+URZ], R3 ;  /* 0x00000003000085a7 */ /* 0x000ea400080010ff */
[----:B--2---:R-:W-:Y:S05]  /*7fe0*/  @!P0 BRA `(.L_x_139) ;  /* 0xfffffffc00f08947 */ /* 0x004fea000383ffff */
[----:B------:R-:W-:Y:S05]  /*7ff0*/  BRA `(.L_x_140) ;  /* 0xffffffbc00987947 */ /* 0x000fea000383ffff */
.L_x_71:
[----:B-1----:R-:W-:-:S07]  /*8000*/  MOV R0, UR4 ;  /* 0x0000000400007c02 */ /* 0x002fce0008000f00 */
.L_x_141:
[----:B-1----:R1:W2:Y:S02]  /*8010*/  SYNCS.PHASECHK.TRANS64.TRYWAIT P0, [R0+URZ], R2 ;  /* 0x00000002000075a7 */ /* 0x0022a400080011ff */
[----:B--2---:R-:W-:Y:S05]  /*8020*/  @!P0 NANOSLEEP.SYNCS 0x989680 ;  /* 0x009896800000895d */ /* 0x004fea0003900000 */
[----:B------:R-:W2:Y:S02]  /*8030*/  @!P0 SYNCS.PHASECHK.TRANS64 P0, [R0+URZ], R2 ;  /* 0x00000002000085a7 */ /* 0x000ea400080010ff */
[----:B--2---:R-:W-:Y:S05]  /*8040*/  @!P0 BRA `(.L_x_141) ;  /* 0xfffffffc00f08947 */ /* 0x004fea000383ffff */
[----:B------:R-:W-:Y:S05]  /*8050*/  BRA `(.L_x_142) ;  /* 0xffffffbc00a47947 */ /* 0x000fea000383ffff */
.L_x_76:
[----:B--2---:R2:W3:Y:S02]  /*8060*/  SYNCS.PHASECHK.TRANS64.TRYWAIT P0, [R3+URZ+0x80], R0 ;  /* 0x00008000030075a7 */ /* 0x0044e400080011ff */
[----:B---3--:R-:W-:Y:S05]  /*8070*/  @!P0 NANOSLEEP.SYNCS 0x989680 ;  /* 0x009896800000895d */ /* 0x008fea0003900000 */
[----:B------:R-:W3:Y:S02]  /*8080*/  @!P0 SYNCS.PHASECHK.TRANS64 P0, [R3+URZ+0x80], R0 ;  /* 0x00008000030085a7 */ /* 0x000ee400080010ff */
[----:B---3--:R-:W-:Y:S05]  /*8090*/  @!P0 BRA `(.L_x_76) ;  /* 0xfffffffc00f08947 */ /* 0x008fea000383ffff */
[----:B------:R-:W-:Y:S05]  /*80a0*/  BRA `(.L_x_143) ;  /* 0xffffffc000c87947 */ /* 0x000fea000383ffff */
.L_x_79:
[----:B--2---:R-:W-:Y:S07]  /*80b0*/  MOV R0, UR6 ;  /* 0x0000000600007c02 */ /* 0x004fee0008000f00 */
.L_x_144:
[----:B--2---:R2:W3:Y:S02]  /*80c0*/  SYNCS.PHASECHK.TRANS64.TRYWAIT P1, [R0+URZ+0x78], R2 ;  /* 0x00007802000075a7 */ /* 0x0044e400080211ff */
[----:B---3--:R-:W-:Y:S05]  /*80d0*/  @!P1 NANOSLEEP.SYNCS 0x989680 ;  /* 0x009896800000995d */ /* 0x008fea0003900000 */
[----:B------:R-:W3:Y:S02]  /*80e0*/  @!P1 SYNCS.PHASECHK.TRANS64 P1, [R0+URZ+0x78], R2 ;  /* 0x00007802000095a7 */ /* 0x000ee400080210ff */
[----:B---3--:R-:W-:Y:S05]  /*80f0*/  @!P1 BRA `(.L_x_144) ;  /* 0xfffffffc00f09947 */ /* 0x008fea000383ffff */
[----:B------:R-:W-:Y:S05]  /*8100*/  BRA `(.L_x_78) ;  /* 0xffffffc800387947 */ /* 0x000fea000383ffff */
.L_x_82:
[----:B------:R-:W-:Y:S07]  /*8110*/  MOV R2, UR7 ;  /* 0x0000000700027c02 */ /* 0x000fee0008000f00 */
.L_x_145:
[----:B--2---:R2:W3:Y:S02]  /*8120*/  SYNCS.PHASECHK.TRANS64.TRYWAIT P2, [R2+URZ+0x60], R0 ;  /* 0x00006000020075a7 */ /* 0x0044e400080411ff */
[----:B---3--:R-:W-:Y:S05]  /*8130*/  @!P2 NANOSLEEP.SYNCS 0x989680 ;  /* 0x009896800000a95d */ /* 0x008fea0003900000 */
[----:B------:R-:W3:Y:S02]  /*8140*/  @!P2 SYNCS.PHASECHK.TRANS64 P2, [R2+URZ+0x60], R0 ;  /* 0x000060000200a5a7 */ /* 0x000ee400080410ff */
[----:B---3--:R-:W-:Y:S05]  /*8150*/  @!P2 BRA `(.L_x_145) ;  /* 0xfffffffc00f0a947 */ /* 0x008fea000383ffff */
[----:B------:R-:W-:Y:S05]  /*8160*/  BRA `(.L_x_146) ;  /* 0xffffffc800947947 */ /* 0x000fea000383ffff */
.L_x_84:
[----:B------:R-:W-:-:S07]  /*8170*/  MOV R0, UR4 ;  /* 0x0000000400007c02 */ /* 0x000fce0008000f00 */
.L_x_147:
[----:B---3--:R3:W4:Y:S02]  /*8180*/  SYNCS.PHASECHK.TRANS64.TRYWAIT P0, [R0+URZ], R2 ;  /* 0x00000002000075a7 */ /* 0x00872400080011ff */
[----:B----4-:R-:W-:Y:S05]  /*8190*/  @!P0 NANOSLEEP.SYNCS 0x989680 ;  /* 0x009896800000895d */ /* 0x010fea0003900000 */
[----:B------:R-:W4:Y:S02]  /*81a0*/  @!P0 SYNCS.PHASECHK.TRANS64 P0, [R0+URZ], R2 ;  /* 0x00000002000085a7 */ /* 0x000f2400080010ff */
[----:B----4-:R-:W-:Y:S05]  /*81b0*/  @!P0 BRA `(.L_x_147) ;  /* 0xfffffffc00f08947 */ /* 0x010fea000383ffff */
[----:B------:R-:W-:Y:S05]  /*81c0*/  BRA `(.L_x_148) ;  /* 0xffffffcc00847947 */ /* 0x000fea000383ffff */
.L_x_86:
[----:B--2---:R2:W3:Y:S02]  /*81d0*/  SYNCS.PHASECHK.TRANS64.TRYWAIT P0, [R8+URZ+0x80], R0 ;  /* 0x00008000080075a7 */ /* 0x0044e400080011ff */
[----:B---3--:R-:W-:Y:S05]  /*81e0*/  @!P0 NANOSLEEP.SYNCS 0x989680 ;  /* 0x009896800000895d */ /* 0x008fea0003900000 */
[----:B------:R-:W3:Y:S02]  /*81f0*/  @!P0 SYNCS.PHASECHK.TRANS64 P0, [R8+URZ+0x80], R0 ;  /* 0x00008000080085a7 */ /* 0x000ee400080010ff */
[----:B---3--:R-:W-:Y:S05]  /*8200*/  @!P0 BRA `(.L_x_86) ;  /* 0xfffffffc00f08947 */ /* 0x008fea000383ffff */
[----:B------:R-:W-:Y:S05]  /*8210*/  BRA `(.L_x_149) ;  /* 0xffffffd0005c7947 */ /* 0x000fea000383ffff */
.L_x_96:
[----:B-1----:R1:W2:Y:S02]  /*8220*/  SYNCS.PHASECHK.TRANS64.TRYWAIT P0, [R0+URZ+0x50], R3 ;  /* 0x00005003000075a7 */ /* 0x0022a400080011ff */
[----:B--2---:R-:W-:Y:S05]  /*8230*/  @!P0 NANOSLEEP.SYNCS 0x989680 ;  /* 0x009896800000895d */ /* 0x004fea0003900000 */
[----:B------:R-:W2:Y:S02]  /*8240*/  @!P0 SYNCS.PHASECHK.TRANS64 P0, [R0+URZ+0x50], R3 ;  /* 0x00005003000085a7 */ /* 0x000ea400080010ff */
[----:B--2---:R-:W-:Y:S05]  /*8250*/  @!P0 BRA `(.L_x_96) ;  /* 0xfffffffc00f08947 */ /* 0x004fea000383ffff */
[----:B------:R-:W-:Y:S05]  /*8260*/  BRA `(.L_x_95) ;  /* 0xffffffdc00907947 */ /* 0x000fea000383ffff */
.L_x_98:
[----:B-1----:R1:W3:Y:S02]  /*8270*/  SYNCS.PHASECHK.TRANS64.TRYWAIT P1, [R17+URZ+0xa0], R4 ;  /* 0x0000a004110075a7 */ /* 0x0022e400080211ff */
[----:B---3--:R-:W-:Y:S05]  /*8280*/  @!P1 NANOSLEEP.SYNCS 0x989680 ;  /* 0x009896800000995d */ /* 0x008fea0003900000 */
[----:B------:R-:W3:Y:S02]  /*8290*/  @!P1 SYNCS.PHASECHK.TRANS64 P1, [R17+URZ+0xa0], R4 ;  /* 0x0000a004110095a7 */ /* 0x000ee400080210ff */
[----:B---3--:R-:W-:Y:S05]  /*82a0*/  @!P1 BRA `(.L_x_98) ;  /* 0xfffffffc00f09947 */ /* 0x008fea000383ffff */
[----:B------:R-:W-:Y:S05]  /*82b0*/  BRA `(.L_x_97) ;  /* 0xffffffe000007947 */ /* 0x000fea000383ffff */
        .weak           $__internal_0_$__cuda_sm10x_tcgen05_guardrail_trap_col_being_dealloced_not_returned_by_alloc
        .type           $__internal_0_$__cuda_sm10x_tcgen05_guardrail_trap_col_being_dealloced_not_returned_by_alloc,@function
        .size           $__internal_0_$__cuda_sm10x_tcgen05_guardrail_trap_col_being_dealloced_not_returned_by_alloc,($__internal_1_$__cuda_sm10x_tcgen05_guardrail_trap_phase_invalid_during_alloc - $__internal_0_$__cuda_sm10x_tcgen05_guardrail_trap_col_being_dealloced_not_returned_by_alloc)
$__internal_0_$__cuda_sm10x_tcgen05_guardrail_trap_col_being_dealloced_not_returned_by_alloc:
[----:B------:R-:W-:Y:S05]  /*82c0*/  BPT.TRAP 0x1 ;  /* 0x000000040000795c */ /* 0x000fea0000300000 */
[----:B------:R-:W-:-:S04]  /*82d0*/  HFMA2 R3, -RZ, RZ, 0, 0 ;  /* 0x00000000ff037431 */ /* 0x000fc800000001ff */
[----:B------:R-:W-:Y:S05]  /*82e0*/  RET.REL.NODEC R2 `(_ZN7cutlass13device_kernelINS_4gemm6kernel13GemmUniversalIN4cute5tupleIJiiiiEEENS1_10collective13CollectiveMmaINS1_35MainloopSm100TmaUmmaWarpSpecializedILi5ELi2ELi4ENS5_IJNS4_1CILi2EEENSA_ILi1EEESC_EEEEENS5_IJNSA_ILi64EEENSA_ILi80EEENSA_ILi128EEEEEENS_6half_tENS5_IJlSC_lEEESJ_SK_NS4_8TiledMMAINS4_8MMA_AtomIJNS4_20SM100_MMA_F16BF16_SSISJ_SJ_fLi64ELi80ELNS4_4UMMA5MajorE0ELSP_0ELNSO_7ScaleInE0ELSQ_0EEEEEENS4_6LayoutINS5_IJSC_SC_SC_EEENS5_IJNSA_ILi0EEESV_SV_EEEEENS5_IJNS4_10UnderscoreESY_SY_EEEEENS4_13SM90_TMA_LOADENS4_14ComposedLayoutINS4_7SwizzleILi3ELi4ELi3EEENS4_18smem_ptr_flag_bitsILi16EEENST_INS5_IJNSA_ILi8EEESF_EEENS5_IJSF_SC_EEEEEEEvNS4_8identityENS4_23SM90_TMA_LOAD_MULTICASTES1B_vS1C_EENS_8epilogue10collective18CollectiveEpilogueINS1F_23Sm100TmaWarpSpecializedILi2ELi1ELi40ELb1ELb0EEEJSI_NS5_IJNST_ISF_SC_EENST_ISG_SC_EEEEESJ_SK_SJ_SK_NS1F_6fusion15FusionCallbacksIS1J_NS1N_17LinearCombinationISJ_fSJ_fLNS_15FloatRoundStyleE2EEESI_S1M_JEEENS4_5SM1004TMEM4LOAD26SM100_TMEM_LOAD_16dp256b2xES11_NS12_INS13_ILi1ELi4ELi3EEES16_NST_INS5_IJS17_NSA_ILi16EEEEEENS5_IJS1Y_SC_EEEEEEENS4_17SM75_U32x4_LDSM_NENS4_14SM90_TMA_STOREES22_NS4_17SM90_U32x4_STSM_NENS4_39AutoVectorizingCopyWithAssumedAlignmentILi128EEEEEEvvEEEEvNT_6ParamsE) ;  /* 0xffffff7c02447950 */ /* 0x000fea0003c3ffff */
        .weak           $__internal_1_$__cuda_sm10x_tcgen05_guardrail_trap_phase_invalid_during_alloc
        .type           $__internal_1_$__cuda_sm10x_tcgen05_guardrail_trap_phase_invalid_during_alloc,@function
        .size           $__internal_1_$__cuda_sm10x_tcgen05_guardrail_trap_phase_invalid_during_alloc,($__internal_2_$__cuda_sm10x_tcgen05_guardrail_trap_unallocated_columns_being_dealloced - $__internal_1_$__cuda_sm10x_tcgen05_guardrail_trap_phase_invalid_during_alloc)
$__internal_1_$__cuda_sm10x_tcgen05_guardrail_trap_phase_invalid_during_alloc:
[----:B------:R-:W-:Y:S05]  /*82f0*/  BPT.TRAP 0x1 ;  /* 0x000000040000795c */ /* 0x000fea0000300000 */
[----:B------:R-:W-:-:S04]  /*8300*/  MOV R5, 0x0 ;  /* 0x0000000000057802 */ /* 0x000fc80000000f00 */
[----:B------:R-:W-:Y:S05]  /*8310*/  RET.REL.NODEC R4 `(_ZN7cutlass13device_kernelINS_4gemm6kernel13GemmUniversalIN4cute5tupleIJiiiiEEENS1_10collective13CollectiveMmaINS1_35MainloopSm100TmaUmmaWarpSpecializedILi5ELi2ELi4ENS5_IJNS4_1CILi2EEENSA_ILi1EEESC_EEEEENS5_IJNSA_ILi64EEENSA_ILi80EEENSA_ILi128EEEEEENS_6half_tENS5_IJlSC_lEEESJ_SK_NS4_8TiledMMAINS4_8MMA_AtomIJNS4_20SM100_MMA_F16BF16_SSISJ_SJ_fLi64ELi80ELNS4_4UMMA5MajorE0ELSP_0ELNSO_7ScaleInE0ELSQ_0EEEEEENS4_6LayoutINS5_IJSC_SC_SC_EEENS5_IJNSA_ILi0EEESV_SV_EEEEENS5_IJNS4_10UnderscoreESY_SY_EEEEENS4_13SM90_TMA_LOADENS4_14ComposedLayoutINS4_7SwizzleILi3ELi4ELi3EEENS4_18smem_ptr_flag_bitsILi16EEENST_INS5_IJNSA_ILi8EEESF_EEENS5_IJSF_SC_EEEEEEEvNS4_8identityENS4_23SM90_TMA_LOAD_MULTICASTES1B_vS1C_EENS_8epilogue10collective18CollectiveEpilogueINS1F_23Sm100TmaWarpSpecializedILi2ELi1ELi40ELb1ELb0EEEJSI_NS5_IJNST_ISF_SC_EENST_ISG_SC_EEEEESJ_SK_SJ_SK_NS1F_6fusion15FusionCallbacksIS1J_NS1N_17LinearCombinationISJ_fSJ_fLNS_15FloatRoundStyleE2EEESI_S1M_JEEENS4_5SM1004TMEM4LOAD26SM100_TMEM_LOAD_16dp256b2xES11_NS12_INS13_ILi1ELi4ELi3EEES16_NST_INS5_IJS17_NSA_ILi16EEEEEENS5_IJS1Y_SC_EEEEEEENS4_17SM75_U32x4_LDSM_NENS4_14SM90_TMA_STOREES22_NS4_17SM90_U32x4_STSM_NENS4_39AutoVectorizingCopyWithAssumedAlignmentILi128EEEEEEvvEEEEvNT_6ParamsE) ;  /* 0xffffff7c04387950 */ /* 0x000fea0003c3ffff */
        .weak           $__internal_2_$__cuda_sm10x_tcgen05_guardrail_trap_unallocated_columns_being_dealloced
        .type           $__internal_2_$__cuda_sm10x_tcgen05_guardrail_trap_unallocated_columns_being_dealloced,@function
        .size           $__internal_2_$__cuda_sm10x_tcgen05_guardrail_trap_unallocated_columns_being_dealloced,(.L_x_151 - $__internal_2_$__cuda_sm10x_tcgen05_guardrail_trap_unallocated_columns_being_dealloced)
$__internal_2_$__cuda_sm10x_tcgen05_guardrail_trap_unallocated_columns_being_dealloced:
[----:B------:R-:W-:Y:S05]  /*8320*/  BPT.TRAP 0x1 ;  /* 0x000000040000795c */ /* 0x000fea0000300000 */
[----:B------:R-:W-:-:S04]  /*8330*/  HFMA2 R3, -RZ, RZ, 0, 0 ;  /* 0x00000000ff037431 */ /* 0x000fc800000001ff */
[----:B------:R-:W-:Y:S05]  /*8340*/  RET.REL.NODEC R2 `(_ZN7cutlass13device_kernelINS_4gemm6kernel13GemmUniversalIN4cute5tupleIJiiiiEEENS1_10collective13CollectiveMmaINS1_35MainloopSm100TmaUmmaWarpSpecializedILi5ELi2ELi4ENS5_IJNS4_1CILi2EEENSA_ILi1EEESC_EEEEENS5_IJNSA_ILi64EEENSA_ILi80EEENSA_ILi128EEEEEENS_6half_tENS5_IJlSC_lEEESJ_SK_NS4_8TiledMMAINS4_8MMA_AtomIJNS4_20SM100_MMA_F16BF16_SSISJ_SJ_fLi64ELi80ELNS4_4UMMA5MajorE0ELSP_0ELNSO_7ScaleInE0ELSQ_0EEEEEENS4_6LayoutINS5_IJSC_SC_SC_EEENS5_IJNSA_ILi0EEESV_SV_EEEEENS5_IJNS4_10UnderscoreESY_SY_EEEEENS4_13SM90_TMA_LOADENS4_14ComposedLayoutINS4_7SwizzleILi3ELi4ELi3EEENS4_18smem_ptr_flag_bitsILi16EEENST_INS5_IJNSA_ILi8EEESF_EEENS5_IJSF_SC_EEEEEEEvNS4_8identityENS4_23SM90_TMA_LOAD_MULTICASTES1B_vS1C_EENS_8epilogue10collective18CollectiveEpilogueINS1F_23Sm100TmaWarpSpecializedILi2ELi1ELi40ELb1ELb0EEEJSI_NS5_IJNST_ISF_SC_EENST_ISG_SC_EEEEESJ_SK_SJ_SK_NS1F_6fusion15FusionCallbacksIS1J_NS1N_17LinearCombinationISJ_fSJ_fLNS_15FloatRoundStyleE2EEESI_S1M_JEEENS4_5SM1004TMEM4LOAD26SM100_TMEM_LOAD_16dp256b2xES11_NS12_INS13_ILi1ELi4ELi3EEES16_NST_INS5_IJS17_NSA_ILi16EEEEEENS5_IJS1Y_SC_EEEEEEENS4_17SM75_U32x4_LDSM_NENS4_14SM90_TMA_STOREES22_NS4_17SM90_U32x4_STSM_NENS4_39AutoVectorizingCopyWithAssumedAlignmentILi128EEEEEEvvEEEEvNT_6ParamsE) ;  /* 0xffffff7c022c7950 */ /* 0x000fea0003c3ffff */
.L_x_150:
[----:B------:R-:W-:-:S00]  /*8350*/  BRA `(.L_x_150) ;  /* 0xfffffffc00fc7947 */ /* 0x000fc0000383ffff */
[----:B------:R-:W-:-:S00]  /*8360*/  NOP ;  /* 0x0000000000007918 */ /* 0x000fc00000000000 */
        /* <DEDUP_REMOVED lines=9> */
.L_x_151:


//--------------------- .nv.global.init           --------------------------
	.section	.nv.global.init,"aw",@progbits
.nv.global.init:
	.type		$str$27,@object
	.size		$str$27,($str$28 - $str$27)
$str$27:
        /*0000*/ 	.byte	0x28, 0x61, 0x64, 0x64, 0x72, 0x65, 0x73, 0x73, 0x20, 0x26, 0x20, 0x6d, 0x61, 0x73, 0x6b, 0x29
        /*0010*/ 	.byte	0x20, 0x3d, 0x3d, 0x20, 0x30, 0x00
	.type		$str$28,@object
	.size		$str$28,($str$26 - $str$28)
$str$28:
        /*0016*/ 	.byte	0x2f, 0x74, 0x6d, 0x70, 0x2f, 0x63, 0x75, 0x74, 0x6c, 0x61, 0x73, 0x73, 0x5f, 0x73, 0x77, 0x65
        /*0026*/ 	.byte	0x65, 0x70, 0x5f, 0x73, 0x72, 0x63, 0x2f, 0x69, 0x6e, 0x63, 0x6c, 0x75, 0x64, 0x65, 0x2f, 0x63
        /*0036*/ 	.byte	0x75, 0x74, 0x65, 0x2f, 0x70, 0x6f, 0x69, 0x6e, 0x74, 0x65, 0x72, 0x5f, 0x66, 0x6c, 0x61, 0x67
        /*0046*/ 	.byte	0x67, 0x65, 0x64, 0x2e, 0x68, 0x70, 0x70, 0x00
	.type		$str$26,@object
	.size		$str$26,($str$25 - $str$26)
$str$26:
        /*004e*/ 	.byte	0x2f, 0x74, 0x6d, 0x70, 0x2f, 0x63, 0x75, 0x74, 0x6c, 0x61, 0x73, 0x73, 0x5f, 0x73, 0x77, 0x65
        /*005e*/ 	.byte	0x65, 0x70, 0x5f, 0x73, 0x72, 0x63, 0x2f, 0x69, 0x6e, 0x63, 0x6c, 0x75, 0x64, 0x65, 0x2f, 0x63
        /*006e*/ 	.byte	0x75, 0x74, 0x65, 0x2f, 0x61, 0x74, 0x6f, 0x6d, 0x2f, 0x63, 0x6f, 0x70, 0x79, 0x5f, 0x74, 0x72
        /*007e*/ 	.byte	0x61, 0x69, 0x74, 0x73, 0x5f, 0x73, 0x6d, 0x31, 0x30, 0x30, 0x2e, 0x68, 0x70, 0x70, 0x00
	.type		$str$25,@object
	.size		$str$25,(__unnamed_1 - $str$25)
$str$25:
        /*008d*/ 	.byte	0x28, 0x28, 0x75, 0x69, 0x6e, 0x74, 0x33, 0x32, 0x5f, 0x74, 0x28, 0x74, 0x68, 0x72, 0x65, 0x61
        /*009d*/ 	.byte	0x64, 0x49, 0x64, 0x78, 0x2e, 0x78, 0x29, 0x20, 0x2f, 0x20, 0x33, 0x32, 0x29, 0x20, 0x25, 0x20
        /*00ad*/ 	.byte	0x34, 0x29, 0x20, 0x3d, 0x3d, 0x20, 0x28, 0x28, 0x28, 0x74, 0x6d, 0x65, 0x6d, 0x5f, 0x61, 0x64
        /*00bd*/ 	.byte	0x64, 0x72, 0x20, 0x3e, 0x3e, 0x20, 0x31, 0x36, 0x29, 0x20, 0x2f, 0x20, 0x33, 0x32, 0x29, 0x20
        /*00cd*/ 	.byte	0x25, 0x20, 0x34, 0x29, 0x00
	.type		__unnamed_1,@object
	.size		__unnamed_1,(__unnamed_2 - __unnamed_1)
__unnamed_1:
        /*00d2*/ 	.byte	0x61, 0x75, 0x74, 0x6f, 0x20, 0x63, 0x75, 0x74, 0x65, 0x3a, 0x3a, 0x61, 0x73, 0x5f, 0x70, 0x6f
        /* <DEDUP_REMOVED lines=24> */
        /*0262*/ 	.byte	0x32, 0x30, 0x3e, 0x3e, 0x3e, 0x3e, 0x5d, 0x00
	.type		__unnamed_2,@object
	.size		__unnamed_2,(.L_2 - __unnamed_2)
__unnamed_2:
        /* <DEDUP_REMOVED lines=42> */
        /*050a*/ 	.byte	0x3e, 0x5d, 0x00
.L_2:


//--------------------- .nv.shared._ZN7cutlass13device_kernelINS_4gemm6kernel13GemmUniversalIN4cute5tupleIJiiiiEEENS1_10collective13CollectiveMmaINS1_35MainloopSm100TmaUmmaWarpSpecializedILi5ELi2ELi4ENS5_IJNS4_1CILi2EEENSA_ILi1EEESC_EEEEENS5_IJNSA_ILi64EEENSA_ILi80EEENSA_ILi128EEEEEENS_6half_tENS5_IJlSC_lEEESJ_SK_NS4_8TiledMMAINS4_8MMA_AtomIJNS4_20SM100_MMA_F16BF16_SSISJ_SJ_fLi64ELi80ELNS4_4UMMA5MajorE0ELSP_0ELNSO_7ScaleInE0ELSQ_0EEEEEENS4_6LayoutINS5_IJSC_SC_SC_EEENS5_IJNSA_ILi0EEESV_SV_EEEEENS5_IJNS4_10UnderscoreESY_SY_EEEEENS4_13SM90_TMA_LOADENS4_14ComposedLayoutINS4_7SwizzleILi3ELi4ELi3EEENS4_18smem_ptr_flag_bitsILi16EEENST_INS5_IJNSA_ILi8EEESF_EEENS5_IJSF_SC_EEEEEEEvNS4_8identityENS4_23SM90_TMA_LOAD_MULTICASTES1B_vS1C_EENS_8epilogue10collective18CollectiveEpilogueINS1F_23Sm100TmaWarpSpecializedILi2ELi1ELi40ELb1ELb0EEEJSI_NS5_IJNST_ISF_SC_EENST_ISG_SC_EEEEESJ_SK_SJ_SK_NS1F_6fusion15FusionCallbacksIS1J_NS1N_17LinearCombinationISJ_fSJ_fLNS_15FloatRoundStyleE2EEESI_S1M_JEEENS4_5SM1004TMEM4LOAD26SM100_TMEM_LOAD_16dp256b2xES11_NS12_INS13_ILi1ELi4ELi3EEES16_NST_INS5_IJS17_NSA_ILi16EEEEEENS5_IJS1Y_SC_EEEEEEENS4_17SM75_U32x4_LDSM_NENS4_14SM90_TMA_STOREES22_NS4_17SM90_U32x4_STSM_NENS4_39AutoVectorizingCopyWithAssumedAlignmentILi128EEEEEEvvEEEEvNT_6ParamsE --------------------------
	.section	.nv.shared._ZN7cutlass13device_kernelINS_4gemm6kernel13GemmUniversalIN4cute5tupleIJiiiiEEENS1_10collective13CollectiveMmaINS1_35MainloopSm100TmaUmmaWarpSpecializedILi5ELi2ELi4ENS5_IJNS4_1CILi2EEENSA_ILi1EEESC_EEEEENS5_IJNSA_ILi64EEENSA_ILi80EEENSA_ILi128EEEEEENS_6half_tENS5_IJlSC_lEEESJ_SK_NS4_8TiledMMAINS4_8MMA_AtomIJNS4_20SM100_MMA_F16BF16_SSISJ_SJ_fLi64ELi80ELNS4_4UMMA5MajorE0ELSP_0ELNSO_7ScaleInE0ELSQ_0EEEEEENS4_6LayoutINS5_IJSC_SC_SC_EEENS5_IJNSA_ILi0EEESV_SV_EEEEENS5_IJNS4_10UnderscoreESY_SY_EEEEENS4_13SM90_TMA_LOADENS4_14ComposedLayoutINS4_7SwizzleILi3ELi4ELi3EEENS4_18smem_ptr_flag_bitsILi16EEENST_INS5_IJNSA_ILi8EEESF_EEENS5_IJSF_SC_EEEEEEEvNS4_8identityENS4_23SM90_TMA_LOAD_MULTICASTES1B_vS1C_EENS_8epilogue10collective18CollectiveEpilogueINS1F_23Sm100TmaWarpSpecializedILi2ELi1ELi40ELb1ELb0EEEJSI_NS5_IJNST_ISF_SC_EENST_ISG_SC_EEEEESJ_SK_SJ_SK_NS1F_6fusion15FusionCallbacksIS1J_NS1N_17LinearCombinationISJ_fSJ_fLNS_15FloatRoundStyleE2EEESI_S1M_JEEENS4_5SM1004TMEM4LOAD26SM100_TMEM_LOAD_16dp256b2xES11_NS12_INS13_ILi1ELi4ELi3EEES16_NST_INS5_IJS17_NSA_ILi16EEEEEENS5_IJS1Y_SC_EEEEEEENS4_17SM75_U32x4_LDSM_NENS4_14SM90_TMA_STOREES22_NS4_17SM90_U32x4_STSM_NENS4_39AutoVectorizingCopyWithAssumedAlignmentILi128EEEEEEvvEEEEvNT_6ParamsE,"aw",@nobits
	.sectionflags	@""
	.align	16
	.zero		1024


//--------------------- .nv.shared.reserved.0     --------------------------
	.section	.nv.shared.reserved.0,"aw",@nobits
	.weak		__nv_reservedSMEM_offset_0_alias
	.size		__nv_reservedSMEM_offset_0_alias, 0, 64
	.other		__nv_reservedSMEM_offset_0_alias,@"STO_CUDA_RESERVED_SHARED STV_DEFAULT"
__nv_reservedSMEM_offset_0_alias:
	.zero		0
.nv.shared.reserved.0:
	.zero		64
	.weak		__nv_reservedSMEM_tcgen05_partition
	.type		__nv_reservedSMEM_tcgen05_partition,@object
	.size		__nv_reservedSMEM_tcgen05_partition,(.L_0 - __nv_reservedSMEM_tcgen05_partition)
__nv_reservedSMEM_tcgen05_partition:
	.zero		32
.L_0:


//--------------------- .nv.global                --------------------------
	.section	.nv.global,"aw",@nobits
.nv.global:
	.type		_ZN40_INTERNAL_7bf1d95f_4_k_cu_8d1bd19a_114614cute1_E,@object
	.size		_ZN40_INTERNAL_7bf1d95f_4_k_cu_8d1bd19a_114614cute1_E,(_ZN40_INTERNAL_7bf1d95f_4_k_cu_8d1bd19a_114614cuda3std3__45__cpo6cbeginE - _ZN40_INTERNAL_7bf1d95f_4_k_cu_8d1bd19a_114614cute1_E)
_ZN40_INTERNAL_7bf1d95f_4_k_cu_8d1bd19a_114614cute1_E:
	.zero		1
	.type		_ZN40_INTERNAL_7bf1d95f_4_k_cu_8d1bd19a_114614cuda3std3__45__cpo6cbeginE,@object
	.size		_ZN40_INTERNAL_7bf1d95f_4_k_cu_8d1bd19a_114614cuda3std3__45__cpo6cbeginE,(_ZN40_INTERNAL_7bf1d95f_4_k_cu_8d1bd19a_114614cuda3std3__48in_placeE - _ZN40_INTERNAL_7bf1d95f_4_k_cu_8d1bd19a_114614cuda3std3__45__cpo6cbeginE)
_ZN40_INTERNAL_7bf1d95f_4_k_cu_8d1bd19a_114614cuda3std3__45__cpo6cbeginE:
	.zero		1
	.type		_ZN40_INTERNAL_7bf1d95f_4_k_cu_8d1bd19a_114614cuda3std3__48in_placeE,@object
	.size		_ZN40_INTERNAL_7bf1d95f_4_k_cu_8d1bd19a_114614cuda3std3__48in_placeE,(_ZN40_INTERNAL_7bf1d95f_4_k_cu_8d1bd19a_114614cuda3std6ranges3__45__cpo9iter_moveE - _ZN40_INTERNAL_7bf1d95f_4_k_cu_8d1bd19a_114614cuda3std3__48in_placeE)
_ZN40_INTERNAL_7bf1d95f_4_k_cu_8d1bd19a_114614cuda3std3__48in_placeE:
	.zero		1
	.type		_ZN40_INTERNAL_7bf1d95f_4_k_cu_8d1bd19a_114614cuda3std6ranges3__45__cpo9iter_moveE,@object
	.size		_ZN40_INTERNAL_7bf1d95f_4_k_cu_8d1bd19a_114614cuda3std6ranges3__45__cpo9iter_moveE,(_ZN40_INTERNAL_7bf1d95f_4_k_cu_8d1bd19a_114614cuda3std3__45__cpo5beginE - _ZN40_INTERNAL_7bf1d95f_4_k_cu_8d1bd19a_114614cuda3std6ranges3__45__cpo9iter_moveE)
_ZN40_INTERNAL_7bf1d95f_4_k_cu_8d1bd19a_114614cuda3std6ranges3__45__cpo9iter_moveE:
	.zero		1
	.type		_ZN40_INTERNAL_7bf1d95f_4_k_cu_8d1bd19a_114614cuda3std3__45__cpo5beginE,@object
	.size		_ZN40_INTERNAL_7bf1d95f_4_k_cu_8d1bd19a_114614cuda3std3__45__cpo5beginE,(_ZN40_INTERNAL_7bf1d95f_4_k_cu_8d1bd19a_114614cuda3std3__442_GLOBAL__N__7bf1d95f_4_k_cu_8d1bd19a_114616ignoreE - _ZN40_INTERNAL_7bf1d95f_4_k_cu_8d1bd19a_114614cuda3std3__45__cpo5beginE)
_ZN40_INTERNAL_7bf1d95f_4_k_cu_8d1bd19a_114614cuda3std3__45__cpo5beginE:
	.zero		1
	.type		_ZN40_INTERNAL_7bf1d95f_4_k_cu_8d1bd19a_114614cuda3std3__442_GLOBAL__N__7bf1d95f_4_k_cu_8d1bd19a_114616ignoreE,@object
	.size		_ZN40_INTERNAL_7bf1d95f_4_k_cu_8d1bd19a_114614cuda3std3__442_GLOBAL__N__7bf1d95f_4_k_cu_8d1bd19a_114616ignoreE,(_ZN40_INTERNAL_7bf1d95f_4_k_cu_8d1bd19a_114614cute7productE - _ZN40_INTERNAL_7bf1d95f_4_k_cu_8d1bd19a_114614cuda3std3__442_GLOBAL__N__7bf1d95f_4_k_cu_8d1bd19a_114616ignoreE)
_ZN40_INTERNAL_7bf1d95f_4_k_cu_8d1bd19a_114614cuda3std3__442_GLOBAL__N__7bf1d95f_4_k_cu_8d1bd19a_114616ignoreE:
	.zero		1
	.type		_ZN40_INTERNAL_7bf1d95f_4_k_cu_8d1bd19a_114614cute7productE,@object
	.size		_ZN40_INTERNAL_7bf1d95f_4_k_cu_8d1bd19a_114614cute7productE,(_ZN40_INTERNAL_7bf1d95f_4_k_cu_8d1bd19a_114614cuda3std3__45__cpo3endE - _ZN40_INTERNAL_7bf1d95f_4_k_cu_8d1bd19a_114614cute7productE)
_ZN40_INTERNAL_7bf1d95f_4_k_cu_8d1bd19a_114614cute7productE:
	.zero		1
	.type		_ZN40_INTERNAL_7bf1d95f_4_k_cu_8d1bd19a_114614cuda3std3__45__cpo3endE,@object
	.size		_ZN40_INTERNAL_7bf1d95f_4_k_cu_8d1bd19a_114614cuda3std3__45__cpo3endE,(_ZN40_INTERNAL_7bf1d95f_4_k_cu_8d1bd19a_114614cuda3std3__419piecewise_constructE - _ZN40_INTERNAL_7bf1d95f_4_k_cu_8d1bd19a_114614cuda3std3__45__cpo3endE)
_ZN40_INTERNAL_7bf1d95f_4_k_cu_8d1bd19a_114614cuda3std3__45__cpo3endE:
	.zero		1
	.type		_ZN40_INTERNAL_7bf1d95f_4_k_cu_8d1bd19a_114614cuda3std3__419piecewise_constructE,@object
	.size		_ZN40_INTERNAL_7bf1d95f_4_k_cu_8d1bd19a_114614cuda3std3__419piecewise_constructE,(_ZN40_INTERNAL_7bf1d95f_4_k_cu_8d1bd19a_114614cuda3std3__45__cpo4cendE - _ZN40_INTERNAL_7bf1d95f_4_k_cu_8d1bd19a_114614cuda3std3__419piecewise_constructE)
_ZN40_INTERNAL_7bf1d95f_4_k_cu_8d1bd19a_114614cuda3std3__419piecewise_constructE:
	.zero		1
	.type		_ZN40_INTERNAL_7bf1d95f_4_k_cu_8d1bd19a_114614cuda3std3__45__cpo4cendE,@object
	.size		_ZN40_INTERNAL_7bf1d95f_4_k_cu_8d1bd19a_114614cuda3std3__45__cpo4cendE,(_ZN40_INTERNAL_7bf1d95f_4_k_cu_8d1bd19a_114614cuda3std6ranges3__45__cpo4swapE - _ZN40_INTERNAL_7bf1d95f_4_k_cu_8d1bd19a_114614cuda3std3__45__cpo4cendE)
_ZN40_INTERNAL_7bf1d95f_4_k_cu_8d1bd19a_114614cuda3std3__45__cpo4cendE:
	.zero		1
	.type		_ZN40_INTERNAL_7bf1d95f_4_k_cu_8d1bd19a_114614cuda3std6ranges3__45__cpo4swapE,@object
	.size		_ZN40_INTERNAL_7bf1d95f_4_k_cu_8d1bd19a_114614cuda3std6ranges3__45__cpo4swapE,(.L_10 - _ZN40_INTERNAL_7bf1d95f_4_k_cu_8d1bd19a_114614cuda3std6ranges3__45__cpo4swapE)
_ZN40_INTERNAL_7bf1d95f_4_k_cu_8d1bd19a_114614cuda3std6ranges3__45__cpo4swapE:
	.zero		1
.L_10:


//--------------------- .nv.constant0._ZN7cutlass13device_kernelINS_4gemm6kernel13GemmUniversalIN4cute5tupleIJiiiiEEENS1_10collective13CollectiveMmaINS1_35MainloopSm100TmaUmmaWarpSpecializedILi5ELi2ELi4ENS5_IJNS4_1CILi2EEENSA_ILi1EEESC_EEEEENS5_IJNSA_ILi64EEENSA_ILi80EEENSA_ILi128EEEEEENS_6half_tENS5_IJlSC_lEEESJ_SK_NS4_8TiledMMAINS4_8MMA_AtomIJNS4_20SM100_MMA_F16BF16_SSISJ_SJ_fLi64ELi80ELNS4_4UMMA5MajorE0ELSP_0ELNSO_7ScaleInE0ELSQ_0EEEEEENS4_6LayoutINS5_IJSC_SC_SC_EEENS5_IJNSA_ILi0EEESV_SV_EEEEENS5_IJNS4_10UnderscoreESY_SY_EEEEENS4_13SM90_TMA_LOADENS4_14ComposedLayoutINS4_7SwizzleILi3ELi4ELi3EEENS4_18smem_ptr_flag_bitsILi16EEENST_INS5_IJNSA_ILi8EEESF_EEENS5_IJSF_SC_EEEEEEEvNS4_8identityENS4_23SM90_TMA_LOAD_MULTICASTES1B_vS1C_EENS_8epilogue10collective18CollectiveEpilogueINS1F_23Sm100TmaWarpSpecializedILi2ELi1ELi40ELb1ELb0EEEJSI_NS5_IJNST_ISF_SC_EENST_ISG_SC_EEEEESJ_SK_SJ_SK_NS1F_6fusion15FusionCallbacksIS1J_NS1N_17LinearCombinationISJ_fSJ_fLNS_15FloatRoundStyleE2EEESI_S1M_JEEENS4_5SM1004TMEM4LOAD26SM100_TMEM_LOAD_16dp256b2xES11_NS12_INS13_ILi1ELi4ELi3EEES16_NST_INS5_IJS17_NSA_ILi16EEEEEENS5_IJS1Y_SC_EEEEEEENS4_17SM75_U32x4_LDSM_NENS4_14SM90_TMA_STOREES22_NS4_17SM90_U32x4_STSM_NENS4_39AutoVectorizingCopyWithAssumedAlignmentILi128EEEEEEvvEEEEvNT_6ParamsE --------------------------
	.section	.nv.constant0._ZN7cutlass13device_kernelINS_4gemm6kernel13GemmUniversalIN4cute5tupleIJiiiiEEENS1_10collective13CollectiveMmaINS1_35MainloopSm100TmaUmmaWarpSpecializedILi5ELi2ELi4ENS5_IJNS4_1CILi2EEENSA_ILi1EEESC_EEEEENS5_IJNSA_ILi64EEENSA_ILi80EEENSA_ILi128EEEEEENS_6half_tENS5_IJlSC_lEEESJ_SK_NS4_8TiledMMAINS4_8MMA_AtomIJNS4_20SM100_MMA_F16BF16_SSISJ_SJ_fLi64ELi80ELNS4_4UMMA5MajorE0ELSP_0ELNSO_7ScaleInE0ELSQ_0EEEEEENS4_6LayoutINS5_IJSC_SC_SC_EEENS5_IJNSA_ILi0EEESV_SV_EEEEENS5_IJNS4_10UnderscoreESY_SY_EEEEENS4_13SM90_TMA_LOADENS4_14ComposedLayoutINS4_7SwizzleILi3ELi4ELi3EEENS4_18smem_ptr_flag_bitsILi16EEENST_INS5_IJNSA_ILi8EEESF_EEENS5_IJSF_SC_EEEEEEEvNS4_8identityENS4_23SM90_TMA_LOAD_MULTICASTES1B_vS1C_EENS_8epilogue10collective18CollectiveEpilogueINS1F_23Sm100TmaWarpSpecializedILi2ELi1ELi40ELb1ELb0EEEJSI_NS5_IJNST_ISF_SC_EENST_ISG_SC_EEEEESJ_SK_SJ_SK_NS1F_6fusion15FusionCallbacksIS1J_NS1N_17LinearCombinationISJ_fSJ_fLNS_15FloatRoundStyleE2EEESI_S1M_JEEENS4_5SM1004TMEM4LOAD26SM100_TMEM_LOAD_16dp256b2xES11_NS12_INS13_ILi1ELi4ELi3EEES16_NST_INS5_IJS17_NSA_ILi16EEEEEENS5_IJS1Y_SC_EEEEEEENS4_17SM75_U32x4_LDSM_NENS4_14SM90_TMA_STOREES22_NS4_17SM90_U32x4_STSM_NENS4_39AutoVectorizingCopyWithAssumedAlignmentILi128EEEEEEvvEEEEvNT_6ParamsE,"a",@progbits
	.sectionflags	@""
	.align	4
.nv.constant0._ZN7cutlass13device_kernelINS_4gemm6kernel13GemmUniversalIN4cute5tupleIJiiiiEEENS1_10collective13CollectiveMmaINS1_35MainloopSm100TmaUmmaWarpSpecializedILi5ELi2ELi4ENS5_IJNS4_1CILi2EEENSA_ILi1EEESC_EEEEENS5_IJNSA_ILi64EEENSA_ILi80EEENSA_ILi128EEEEEENS_6half_tENS5_IJlSC_lEEESJ_SK_NS4_8TiledMMAINS4_8MMA_AtomIJNS4_20SM100_MMA_F16BF16_SSISJ_SJ_fLi64ELi80ELNS4_4UMMA5MajorE0ELSP_0ELNSO_7ScaleInE0ELSQ_0EEEEEENS4_6LayoutINS5_IJSC_SC_SC_EEENS5_IJNSA_ILi0EEESV_SV_EEEEENS5_IJNS4_10UnderscoreESY_SY_EEEEENS4_13SM90_TMA_LOADENS4_14ComposedLayoutINS4_7SwizzleILi3ELi4ELi3EEENS4_18smem_ptr_flag_bitsILi16EEENST_INS5_IJNSA_ILi8EEESF_EEENS5_IJSF_SC_EEEEEEEvNS4_8identityENS4_23SM90_TMA_LOAD_MULTICASTES1B_vS1C_EENS_8epilogue10collective18CollectiveEpilogueINS1F_23Sm100TmaWarpSpecializedILi2ELi1ELi40ELb1ELb0EEEJSI_NS5_IJNST_ISF_SC_EENST_ISG_SC_EEEEESJ_SK_SJ_SK_NS1F_6fusion15FusionCallbacksIS1J_NS1N_17LinearCombinationISJ_fSJ_fLNS_15FloatRoundStyleE2EEESI_S1M_JEEENS4_5SM1004TMEM4LOAD26SM100_TMEM_LOAD_16dp256b2xES11_NS12_INS13_ILi1ELi4ELi3EEES16_NST_INS5_IJS17_NSA_ILi16EEEEEENS5_IJS1Y_SC_EEEEEEENS4_17SM75_U32x4_LDSM_NENS4_14SM90_TMA_STOREES22_NS4_17SM90_U32x4_STSM_NENS4_39AutoVectorizingCopyWithAssumedAlignmentILi128EEEEEEvvEEEEvNT_6ParamsE:
	.zero		2944


//--------------------- SYMBOLS --------------------------

	.type		.nv.reservedSmem.offset0,@object
	.size		.nv.reservedSmem.offset0,0x4
	.type		.nv.reservedSmem.cap,@object
	.size		.nv.reservedSmem.cap,0x4
	.type		__assertfail,@function
